// auto-generated by cutlass_sweep.gemm — config: {"arch": "sm_100", "cluster_m": 4, "cluster_n": 4, "dtype": "fp16", "dtype_b": "fp16", "layout": "nt", "stages": 0, "tile_k": 64, "tile_m": 256, "tile_n": 128}
#include "cutlass/cutlass.h"
#include "cutlass/gemm/collective/collective_builder.hpp"
#include "cutlass/gemm/device/gemm_universal_adapter.h"
#include "cutlass/gemm/kernel/gemm_universal.hpp"
#include "cutlass/epilogue/collective/collective_builder.hpp"

using ElemA = cutlass::half_t;
using ElemB = cutlass::half_t;
using ElemCD = cutlass::half_t;
using Acc  = float;
using TileShape    = cute::Shape<cute::_256, cute::_128, cute::_64>;
using ClusterShape = cute::Shape<cute::_4, cute::_4, cute::_1>;

using CollectiveEpilogue = typename cutlass::epilogue::collective::CollectiveBuilder<
    cutlass::arch::Sm100, cutlass::arch::OpClassTensorOp,
    TileShape, ClusterShape,
    cutlass::epilogue::collective::EpilogueTileAuto,
    Acc, Acc,
    ElemCD, cutlass::layout::RowMajor, 128 / cutlass::sizeof_bits<ElemCD>::value,
    ElemCD, cutlass::layout::RowMajor, 128 / cutlass::sizeof_bits<ElemCD>::value,
    cutlass::epilogue::collective::EpilogueScheduleAuto
  >::CollectiveOp;

using CollectiveMainloop = typename cutlass::gemm::collective::CollectiveBuilder<
    cutlass::arch::Sm100, cutlass::arch::OpClassTensorOp,
    ElemA, cutlass::layout::RowMajor, 128 / cutlass::sizeof_bits<ElemA>::value,
    ElemB, cutlass::layout::ColumnMajor, 128 / cutlass::sizeof_bits<ElemB>::value,
    Acc,
    TileShape, ClusterShape,
    cutlass::gemm::collective::StageCountAutoCarveout<static_cast<int>(sizeof(typename CollectiveEpilogue::SharedStorage))>,
    cutlass::gemm::collective::KernelScheduleAuto
  >::CollectiveOp;

using GemmKernel = cutlass::gemm::kernel::GemmUniversal<
    cute::Shape<int,int,int,int>,
    CollectiveMainloop,
    CollectiveEpilogue
>;
using Gemm = cutlass::gemm::device::GemmUniversalAdapter<GemmKernel>;

// Force the device kernel symbol into the cubin without needing a host main.
auto* _anchor = &cutlass::device_kernel<GemmKernel>;


// ===== COMPILED SASS (sm_100a) =====

	.target	sm_100a

	.elftype	@"ET_EXEC"


//--------------------- .note.nv.tkinfo           --------------------------
	.section	.note.nv.tkinfo,"",@"SHT_NOTE"
	.sectionflags	@"SHF_NOTE_NV_TKINFO"
	.tkinfo
        /*0018*/ 	.word	0x00000002
        /*0030*/ 	.string	""
        /*0030*/ 	.string	"ptxas"
        /*0030*/ 	.string	"Cuda compilation tools, release 13.0, V13.0.88"
        /*0030*/ 	.string	"Build cuda_13.0.r13.0/compiler.36424714_0"
        /*0030*/ 	.string	"-arch sm_100a -m 64 "



//--------------------- .note.nv.cuinfo           --------------------------
	.section	.note.nv.cuinfo,"",@"SHT_NOTE"
	.sectionflags	@"SHF_NOTE_NV_CUINFO"
        /*0018*/ 	.short	0x0002
        /*001a*/ 	.short	0x0064
        /*001c*/ 	.short	0x0082
	.zero		2


//--------------------- .nv.info                  --------------------------
	.section	.nv.info,"",@"SHT_CUDA_INFO"
	.align	4


	//----- nvinfo : EIATTR_REGCOUNT
	.align		4
        /*0000*/ 	.byte	0x04, 0x2f
        /*0002*/ 	.short	(.L_19 - .L_18)
	.align		4
.L_18:
        /*0004*/ 	.word	index@(_ZN7cutlass13device_kernelINS_4gemm6kernel13GemmUniversalIN4cute5tupleIJiiiiEEENS1_10collective13CollectiveMmaINS1_35MainloopSm100TmaUmmaWarpSpecializedILi8ELi2ELi4ENS5_IJNS4_1CILi4EEESB_NSA_ILi1EEEEEEEENS5_IJNSA_ILi256EEENSA_ILi128EEENSA_ILi64EEEEEENS_6half_tENS5_IJlSC_lEEESJ_SK_NS4_8TiledMMAINS4_8MMA_AtomIJNS4_26SM100_MMA_F16BF16_2x1SM_SSISJ_SJ_fLi256ELi128ELNS4_4UMMA5MajorE0ELSP_0ELNSO_7ScaleInE0ELSQ_0EEEEEENS4_6LayoutINS5_IJSC_SC_SC_EEENS5_IJNSA_ILi0EEESV_SV_EEEEENS5_IJNS4_10UnderscoreESY_SY_EEEEENS4_28SM100_TMA_2SM_LOAD_MULTICASTENS4_14ComposedLayoutINS4_7SwizzleILi3ELi4ELi3EEENS4_18smem_ptr_flag_bitsILi16EEENST_INS5_IJNSA_ILi8EEESH_EEENS5_IJSH_SC_EEEEEEEvNS4_8identityES11_S1B_vS1C_EENS_8epilogue10collective18CollectiveEpilogueINS1E_23Sm100TmaWarpSpecializedILi4ELi2ELi32ELb1ELb0EEEJNS5_IJSG_SG_SH_EEENS5_IJNST_ISG_SC_EENST_INSA_ILi32EEESC_EEEEESJ_SK_SJ_SK_NS1E_6fusion15FusionCallbacksIS1I_NS1O_17LinearCombinationISJ_fSJ_fLNS_15FloatRoundStyleE2EEES1J_S1N_JEEENS4_5SM1004TMEM4LOAD26SM100_TMEM_LOAD_32dp32b32xENS4_13SM90_TMA_LOADENS12_INS13_ILi2ELi4ELi3EEES16_NST_INS5_IJS17_S1L_EEENS5_IJS1L_SC_EEEEEEENS4_39AutoVectorizingCopyWithAssumedAlignmentILi128EEENS4_14SM90_TMA_STOREES23_S25_S25_EEEvvEEEEvNT_6ParamsE)
        /*0008*/ 	.word	0x0000007a


	//----- nvinfo : EIATTR_FRAME_SIZE
	.align		4
.L_19:
        /*000c*/ 	.byte	0x04, 0x11
        /*000e*/ 	.short	(.L_21 - .L_20)
	.align		4
.L_20:
        /*0010*/ 	.word	index@($__internal_2_$__cuda_sm10x_tcgen05_guardrail_trap_unallocated_columns_being_dealloced)
        /*0014*/ 	.word	0x00000000


	//----- nvinfo : EIATTR_FRAME_SIZE
	.align		4
.L_21:
        /*0018*/ 	.byte	0x04, 0x11
        /*001a*/ 	.short	(.L_23 - .L_22)
	.align		4
.L_22:
        /*001c*/ 	.word	index@($__internal_1_$__cuda_sm10x_tcgen05_guardrail_trap_phase_invalid_during_alloc)
        /*0020*/ 	.word	0x00000000


	//----- nvinfo : EIATTR_FRAME_SIZE
	.align		4
.L_23:
        /*0024*/ 	.byte	0x04, 0x11
        /*0026*/ 	.short	(.L_25 - .L_24)
	.align		4
.L_24:
        /*0028*/ 	.word	index@($__internal_0_$__cuda_sm10x_tcgen05_guardrail_trap_col_being_dealloced_not_returned_by_alloc)
        /*002c*/ 	.word	0x00000000


	//----- nvinfo : EIATTR_FRAME_SIZE
	.align		4
.L_25:
        /*0030*/ 	.byte	0x04, 0x11
        /*0032*/ 	.short	(.L_27 - .L_26)
	.align		4
.L_26:
        /*0034*/ 	.word	index@(_ZN7cutlass13device_kernelINS_4gemm6kernel13GemmUniversalIN4cute5tupleIJiiiiEEENS1_10collective13CollectiveMmaINS1_35MainloopSm100TmaUmmaWarpSpecializedILi8ELi2ELi4ENS5_IJNS4_1CILi4EEESB_NSA_ILi1EEEEEEEENS5_IJNSA_ILi256EEENSA_ILi128EEENSA_ILi64EEEEEENS_6half_tENS5_IJlSC_lEEESJ_SK_NS4_8TiledMMAINS4_8MMA_AtomIJNS4_26SM100_MMA_F16BF16_2x1SM_SSISJ_SJ_fLi256ELi128ELNS4_4UMMA5MajorE0ELSP_0ELNSO_7ScaleInE0ELSQ_0EEEEEENS4_6LayoutINS5_IJSC_SC_SC_EEENS5_IJNSA_ILi0EEESV_SV_EEEEENS5_IJNS4_10UnderscoreESY_SY_EEEEENS4_28SM100_TMA_2SM_LOAD_MULTICASTENS4_14ComposedLayoutINS4_7SwizzleILi3ELi4ELi3EEENS4_18smem_ptr_flag_bitsILi16EEENST_INS5_IJNSA_ILi8EEESH_EEENS5_IJSH_SC_EEEEEEEvNS4_8identityES11_S1B_vS1C_EENS_8epilogue10collective18CollectiveEpilogueINS1E_23Sm100TmaWarpSpecializedILi4ELi2ELi32ELb1ELb0EEEJNS5_IJSG_SG_SH_EEENS5_IJNST_ISG_SC_EENST_INSA_ILi32EEESC_EEEEESJ_SK_SJ_SK_NS1E_6fusion15FusionCallbacksIS1I_NS1O_17LinearCombinationISJ_fSJ_fLNS_15FloatRoundStyleE2EEES1J_S1N_JEEENS4_5SM1004TMEM4LOAD26SM100_TMEM_LOAD_32dp32b32xENS4_13SM90_TMA_LOADENS12_INS13_ILi2ELi4ELi3EEES16_NST_INS5_IJS17_S1L_EEENS5_IJS1L_SC_EEEEEEENS4_39AutoVectorizingCopyWithAssumedAlignmentILi128EEENS4_14SM90_TMA_STOREES23_S25_S25_EEEvvEEEEvNT_6ParamsE)
        /*0038*/ 	.word	0x00000000


	//----- nvinfo : EIATTR_MIN_STACK_SIZE
	.align		4
.L_27:
        /*003c*/ 	.byte	0x04, 0x12
        /*003e*/ 	.short	(.L_29 - .L_28)
	.align		4
.L_28:
        /*0040*/ 	.word	index@(_ZN7cutlass13device_kernelINS_4gemm6kernel13GemmUniversalIN4cute5tupleIJiiiiEEENS1_10collective13CollectiveMmaINS1_35MainloopSm100TmaUmmaWarpSpecializedILi8ELi2ELi4ENS5_IJNS4_1CILi4EEESB_NSA_ILi1EEEEEEEENS5_IJNSA_ILi256EEENSA_ILi128EEENSA_ILi64EEEEEENS_6half_tENS5_IJlSC_lEEESJ_SK_NS4_8TiledMMAINS4_8MMA_AtomIJNS4_26SM100_MMA_F16BF16_2x1SM_SSISJ_SJ_fLi256ELi128ELNS4_4UMMA5MajorE0ELSP_0ELNSO_7ScaleInE0ELSQ_0EEEEEENS4_6LayoutINS5_IJSC_SC_SC_EEENS5_IJNSA_ILi0EEESV_SV_EEEEENS5_IJNS4_10UnderscoreESY_SY_EEEEENS4_28SM100_TMA_2SM_LOAD_MULTICASTENS4_14ComposedLayoutINS4_7SwizzleILi3ELi4ELi3EEENS4_18smem_ptr_flag_bitsILi16EEENST_INS5_IJNSA_ILi8EEESH_EEENS5_IJSH_SC_EEEEEEEvNS4_8identityES11_S1B_vS1C_EENS_8epilogue10collective18CollectiveEpilogueINS1E_23Sm100TmaWarpSpecializedILi4ELi2ELi32ELb1ELb0EEEJNS5_IJSG_SG_SH_EEENS5_IJNST_ISG_SC_EENST_INSA_ILi32EEESC_EEEEESJ_SK_SJ_SK_NS1E_6fusion15FusionCallbacksIS1I_NS1O_17LinearCombinationISJ_fSJ_fLNS_15FloatRoundStyleE2EEES1J_S1N_JEEENS4_5SM1004TMEM4LOAD26SM100_TMEM_LOAD_32dp32b32xENS4_13SM90_TMA_LOADENS12_INS13_ILi2ELi4ELi3EEES16_NST_INS5_IJS17_S1L_EEENS5_IJS1L_SC_EEEEEEENS4_39AutoVectorizingCopyWithAssumedAlignmentILi128EEENS4_14SM90_TMA_STOREES23_S25_S25_EEEvvEEEEvNT_6ParamsE)
        /*0044*/ 	.word	0x00000000
.L_29:


//--------------------- .nv.compat                --------------------------
	.section	.nv.compat,"",@"SHT_CUDA_COMPAT_INFO"
	.align	4
        /*0000*/ 	.byte	0x02, 0x09, 0x01, 0x00, 0x02, 0x02, 0x02, 0x00, 0x02, 0x05, 0x05, 0x00, 0x03, 0x07, 0x01, 0x01
        /*0010*/ 	.byte	0x02, 0x03, 0x01, 0x00, 0x02, 0x06, 0x01, 0x00, 0x04, 0x0b, 0x08, 0x00, 0x09, 0x00, 0x00, 0x00
        /*0020*/ 	.byte	0x00, 0x00, 0x00, 0x00


//--------------------- .nv.info._ZN7cutlass13device_kernelINS_4gemm6kernel13GemmUniversalIN4cute5tupleIJiiiiEEENS1_10collective13CollectiveMmaINS1_35MainloopSm100TmaUmmaWarpSpecializedILi8ELi2ELi4ENS5_IJNS4_1CILi4EEESB_NSA_ILi1EEEEEEEENS5_IJNSA_ILi256EEENSA_ILi128EEENSA_ILi64EEEEEENS_6half_tENS5_IJlSC_lEEESJ_SK_NS4_8TiledMMAINS4_8MMA_AtomIJNS4_26SM100_MMA_F16BF16_2x1SM_SSISJ_SJ_fLi256ELi128ELNS4_4UMMA5MajorE0ELSP_0ELNSO_7ScaleInE0ELSQ_0EEEEEENS4_6LayoutINS5_IJSC_SC_SC_EEENS5_IJNSA_ILi0EEESV_SV_EEEEENS5_IJNS4_10UnderscoreESY_SY_EEEEENS4_28SM100_TMA_2SM_LOAD_MULTICASTENS4_14ComposedLayoutINS4_7SwizzleILi3ELi4ELi3EEENS4_18smem_ptr_flag_bitsILi16EEENST_INS5_IJNSA_ILi8EEESH_EEENS5_IJSH_SC_EEEEEEEvNS4_8identityES11_S1B_vS1C_EENS_8epilogue10collective18CollectiveEpilogueINS1E_23Sm100TmaWarpSpecializedILi4ELi2ELi32ELb1ELb0EEEJNS5_IJSG_SG_SH_EEENS5_IJNST_ISG_SC_EENST_INSA_ILi32EEESC_EEEEESJ_SK_SJ_SK_NS1E_6fusion15FusionCallbacksIS1I_NS1O_17LinearCombinationISJ_fSJ_fLNS_15FloatRoundStyleE2EEES1J_S1N_JEEENS4_5SM1004TMEM4LOAD26SM100_TMEM_LOAD_32dp32b32xENS4_13SM90_TMA_LOADENS12_INS13_ILi2ELi4ELi3EEES16_NST_INS5_IJS17_S1L_EEENS5_IJS1L_SC_EEEEEEENS4_39AutoVectorizingCopyWithAssumedAlignmentILi128EEENS4_14SM90_TMA_STOREES23_S25_S25_EEEvvEEEEvNT_6ParamsE --------------------------
	.section	.nv.info._ZN7cutlass13device_kernelINS_4gemm6kernel13GemmUniversalIN4cute5tupleIJiiiiEEENS1_10collective13CollectiveMmaINS1_35MainloopSm100TmaUmmaWarpSpecializedILi8ELi2ELi4ENS5_IJNS4_1CILi4EEESB_NSA_ILi1EEEEEEEENS5_IJNSA_ILi256EEENSA_ILi128EEENSA_ILi64EEEEEENS_6half_tENS5_IJlSC_lEEESJ_SK_NS4_8TiledMMAINS4_8MMA_AtomIJNS4_26SM100_MMA_F16BF16_2x1SM_SSISJ_SJ_fLi256ELi128ELNS4_4UMMA5MajorE0ELSP_0ELNSO_7ScaleInE0ELSQ_0EEEEEENS4_6LayoutINS5_IJSC_SC_SC_EEENS5_IJNSA_ILi0EEESV_SV_EEEEENS5_IJNS4_10UnderscoreESY_SY_EEEEENS4_28SM100_TMA_2SM_LOAD_MULTICASTENS4_14ComposedLayoutINS4_7SwizzleILi3ELi4ELi3EEENS4_18smem_ptr_flag_bitsILi16EEENST_INS5_IJNSA_ILi8EEESH_EEENS5_IJSH_SC_EEEEEEEvNS4_8identityES11_S1B_vS1C_EENS_8epilogue10collective18CollectiveEpilogueINS1E_23Sm100TmaWarpSpecializedILi4ELi2ELi32ELb1ELb0EEEJNS5_IJSG_SG_SH_EEENS5_IJNST_ISG_SC_EENST_INSA_ILi32EEESC_EEEEESJ_SK_SJ_SK_NS1E_6fusion15FusionCallbacksIS1I_NS1O_17LinearCombinationISJ_fSJ_fLNS_15FloatRoundStyleE2EEES1J_S1N_JEEENS4_5SM1004TMEM4LOAD26SM100_TMEM_LOAD_32dp32b32xENS4_13SM90_TMA_LOADENS12_INS13_ILi2ELi4ELi3EEES16_NST_INS5_IJS17_S1L_EEENS5_IJS1L_SC_EEEEEEENS4_39AutoVectorizingCopyWithAssumedAlignmentILi128EEENS4_14SM90_TMA_STOREES23_S25_S25_EEEvvEEEEvNT_6ParamsE,"",@"SHT_CUDA_INFO"
	.sectionflags	@""
	.align	4


	//----- nvinfo : EIATTR_CUDA_API_VERSION
	.align		4
        /*0000*/ 	.byte	0x04, 0x37
        /*0002*/ 	.short	(.L_31 - .L_30)
.L_30:
        /*0004*/ 	.word	0x00000082


	//----- nvinfo : EIATTR_KPARAM_INFO
	.align		4
.L_31:
        /*0008*/ 	.byte	0x04, 0x17
        /*000a*/ 	.short	(.L_33 - .L_32)
.L_32:
        /*000c*/ 	.word	0x00000000
        /*0010*/ 	.short	0x0000
        /*0012*/ 	.short	0x0000
        /*0014*/ 	.byte	0x00, 0xf0, 0x01, 0x20


	//----- nvinfo : EIATTR_AT_ENTRY_FRAGMENTS
	.align		4
.L_33:
        /*0018*/ 	.byte	0x04, 0x4f
        /*001a*/ 	.short	(.L_35 - .L_34)


	//   ....[0]....
.L_34:
        /*001c*/ 	.word	0x00000007


	//----- nvinfo : EIATTR_RESERVED_SMEM_USED
	.align		4
.L_35:
        /*0020*/ 	.byte	0x01, 0x41
	.zero		2


	//----- nvinfo : EIATTR_SPARSE_MMA_MASK
	.align		4
        /*0024*/ 	.byte	0x03, 0x50
        /*0026*/ 	.short	0x0000


	//----- nvinfo : EIATTR_TCGEN05_2CTA_USED
	.align		4
        /*0028*/ 	.byte	0x01, 0x52
	.zero		2


	//----- nvinfo : EIATTR_MAXREG_COUNT
	.align		4
        /*002c*/ 	.byte	0x03, 0x1b
        /*002e*/ 	.short	0x00ff


	//----- nvinfo : EIATTR_NUM_BARRIERS
	.align		4
        /*0030*/ 	.byte	0x02, 0x4c
        /*0032*/ 	.byte	0x07
	.zero		1


	//----- nvinfo : EIATTR_EXTERNS
	.align		4
        /*0034*/ 	.byte	0x04, 0x0f
        /*0036*/ 	.short	(.L_37 - .L_36)


	//   ....[0]....
	.align		4
.L_36:
        /*0038*/ 	.word	index@(__assertfail)


	//----- nvinfo : EIATTR_MERCURY_ISA_VERSION
	.align		4
.L_37:
        /*003c*/ 	.byte	0x03, 0x5f
        /*003e*/ 	.short	0x0101


	//----- nvinfo : EIATTR_INT_WARP_WIDE_INSTR_OFFSETS
	.align		4
        /*0040*/ 	.byte	0x04, 0x31
        /*0042*/ 	.short	(.L_39 - .L_38)


	//   ....[0]....
.L_38:
        /*0044*/ 	.word	0x00000e50


	//   ....[1]....
        /*0048*/ 	.word	0x00000f10


	//   ....[2]....
        /*004c*/ 	.word	0x00004970


	//   ....[3]....
        /*0050*/ 	.word	0x00004990


	//   ....[4]....
        /*0054*/ 	.word	0x000049c0


	//   ....[5]....
        /*0058*/ 	.word	0x00005540


	//   ....[6]....
        /*005c*/ 	.word	0x000055b0


	//   ....[7]....
        /*0060*/ 	.word	0x00005680


	//   ....[8]....
        /*0064*/ 	.word	0x00005700


	//   ....[9]....
        /*0068*/ 	.word	0x000057f0


	//   ....[10]....
        /*006c*/ 	.word	0x00005870


	//   ....[11]....
        /*0070*/ 	.word	0x00005950


	//   ....[12]....
        /*0074*/ 	.word	0x00005a00


	//----- nvinfo : EIATTR_COOP_GROUP_MASK_REGIDS
	.align		4
.L_39:
        /*0078*/ 	.byte	0x04, 0x29
        /*007a*/ 	.short	(.L_41 - .L_40)


	//   ....[0]....
.L_40:
        /*007c*/ 	.word	0xffffffff


	//   ....[1]....
        /*0080*/ 	.word	0xffffffff


	//   ....[2]....
        /*0084*/ 	.word	0xffffffff


	//   ....[3]....
        /*0088*/ 	.word	0xffffffff


	//   ....[4]....
        /*008c*/ 	.word	0xffffffff


	//   ....[5]....
        /*0090*/ 	.word	0xffffffff


	//   ....[6]....
        /*0094*/ 	.word	0xffffffff


	//   ....[7]....
        /*0098*/ 	.word	0xffffffff


	//   ....[8]....
        /*009c*/ 	.word	0xffffffff


	//   ....[9]....
        /*00a0*/ 	.word	0xffffffff


	//   ....[10]....
        /*00a4*/ 	.word	0xffffffff


	//   ....[11]....
        /*00a8*/ 	.word	0xffffffff


	//   ....[12]....
        /*00ac*/ 	.word	0xffffffff


	//   ....[13]....
        /*00b0*/ 	.word	0xffffffff


	//----- nvinfo : EIATTR_COOP_GROUP_INSTR_OFFSETS
	.align		4
.L_41:
        /*00b4*/ 	.byte	0x04, 0x28
        /*00b6*/ 	.short	(.L_43 - .L_42)


	//   ....[0]....
.L_42:
        /*00b8*/ 	.word	0x000000b0


	//   ....[1]....
        /*00bc*/ 	.word	0x00000510


	//   ....[2]....
        /*00c0*/ 	.word	0x00000760


	//   ....[3]....
        /*00c4*/ 	.word	0x00000900


	//   ....[4]....
        /*00c8*/ 	.word	0x00000a00


	//   ....[5]....
        /*00cc*/ 	.word	0x00000b70


	//   ....[6]....
        /*00d0*/ 	.word	0x00000d10


	//   ....[7]....
        /*00d4*/ 	.word	0x00000f70


	//   ....[8]....
        /*00d8*/ 	.word	0x00002620


	//   ....[9]....
        /*00dc*/ 	.word	0x00003750


	//   ....[10]....
        /*00e0*/ 	.word	0x00003c20


	//   ....[11]....
        /*00e4*/ 	.word	0x00003c50


	//   ....[12]....
        /*00e8*/ 	.word	0x00004870


	//   ....[13]....
        /*00ec*/ 	.word	0x00004a80


	//----- nvinfo : EIATTR_VRC_CTA_INIT_COUNT
	.align		4
.L_43:
        /*00f0*/ 	.byte	0x02, 0x4a
        /*00f2*/ 	.byte	0x80
	.zero		1


	//----- nvinfo : EIATTR_SYSCALL_OFFSETS
	.align		4
        /*00f4*/ 	.byte	0x04, 0x46
        /*00f6*/ 	.short	(.L_45 - .L_44)


	//   ....[0]....
.L_44:
        /*00f8*/ 	.word	0x00006670


	//   ....[1]....
        /*00fc*/ 	.word	0x00006760


	//   ....[2]....
        /*0100*/ 	.word	0x00006ec0


	//   ....[3]....
        /*0104*/ 	.word	0x00007b40


	//   ....[4]....
        /*0108*/ 	.word	0x00008790


	//   ....[5]....
        /*010c*/ 	.word	0x000093d0


	//----- nvinfo : EIATTR_MBARRIER_INSTR_OFFSETS
	.align		4
.L_45:
        /*0110*/ 	.byte	0x04, 0x39
        /*0112*/ 	.short	(.L_47 - .L_46)


	//   ....[0]....
.L_46:
        /*0114*/ 	.word	0x00000650
        /*0118*/ 	.word	0x000000ff
        /*011c*/ 	.word	0x00000000
        /*0120*/ 	.short	0x0100
        /*0122*/ 	.byte	0x04
	.zero		1


	//   ....[1]....
        /*0124*/ 	.word	0x00000660
        /*0128*/ 	.word	0x000000ff
        /*012c*/ 	.word	0x00000040
        /*0130*/ 	.short	0x0100
        /*0132*/ 	.byte	0x04
	.zero		1


	//   ....[2]....
        /*0134*/ 	.word	0x00000670
        /*0138*/ 	.word	0x000000ff
        /*013c*/ 	.word	0x00000008
        /*0140*/ 	.short	0x0100
        /*0142*/ 	.byte	0x04
	.zero		1


	//   ....[3]....
        /*0144*/ 	.word	0x00000680
        /*0148*/ 	.word	0x000000ff
        /*014c*/ 	.word	0x00000048
        /*0150*/ 	.short	0x0100
        /*0152*/ 	.byte	0x04
	.zero		1


	//   ....[4]....
        /*0154*/ 	.word	0x00000690
        /*0158*/ 	.word	0x000000ff
        /*015c*/ 	.word	0x00000010
        /*0160*/ 	.short	0x0100
        /*0162*/ 	.byte	0x04
	.zero		1


	//   ....[5]....
        /*0164*/ 	.word	0x000006a0
        /*0168*/ 	.word	0x000000ff
        /*016c*/ 	.word	0x00000050
        /*0170*/ 	.short	0x0100
        /*0172*/ 	.byte	0x04
	.zero		1


	//   ....[6]....
        /*0174*/ 	.word	0x000006b0
        /*0178*/ 	.word	0x000000ff
        /*017c*/ 	.word	0x00000018
        /*0180*/ 	.short	0x0100
        /*0182*/ 	.byte	0x04
	.zero		1


	//   ....[7]....
        /*0184*/ 	.word	0x000006c0
        /*0188*/ 	.word	0x000000ff
        /*018c*/ 	.word	0x00000058
        /*0190*/ 	.short	0x0100
        /*0192*/ 	.byte	0x04
	.zero		1


	//   ....[8]....
        /*0194*/ 	.word	0x000006d0
        /*0198*/ 	.word	0x000000ff
        /*019c*/ 	.word	0x00000020
        /*01a0*/ 	.short	0x0100
        /*01a2*/ 	.byte	0x04
	.zero		1


	//   ....[9]....
        /*01a4*/ 	.word	0x000006e0
        /*01a8*/ 	.word	0x000000ff
        /*01ac*/ 	.word	0x00000060
        /*01b0*/ 	.short	0x0100
        /*01b2*/ 	.byte	0x04
	.zero		1


	//   ....[10]....
        /*01b4*/ 	.word	0x000006f0
        /*01b8*/ 	.word	0x000000ff
        /*01bc*/ 	.word	0x00000028
        /*01c0*/ 	.short	0x0100
        /*01c2*/ 	.byte	0x04
	.zero		1


	//   ....[11]....
        /*01c4*/ 	.word	0x00000700
        /*01c8*/ 	.word	0x000000ff
        /*01cc*/ 	.word	0x00000068
        /*01d0*/ 	.short	0x0100
        /*01d2*/ 	.byte	0x04
	.zero		1


	//   ....[12]....
        /*01d4*/ 	.word	0x00000710
        /*01d8*/ 	.word	0x000000ff
        /*01dc*/ 	.word	0x00000030
        /*01e0*/ 	.short	0x0100
        /*01e2*/ 	.byte	0x04
	.zero		1


	//   ....[13]....
        /*01e4*/ 	.word	0x00000720
        /*01e8*/ 	.word	0x000000ff
        /*01ec*/ 	.word	0x00000070
        /*01f0*/ 	.short	0x0100
        /*01f2*/ 	.byte	0x04
	.zero		1


	//   ....[14]....
        /*01f4*/ 	.word	0x00000730
        /*01f8*/ 	.word	0x000000ff
        /*01fc*/ 	.word	0x00000038
        /*0200*/ 	.short	0x0100
        /*0202*/ 	.byte	0x04
	.zero		1


	//   ....[15]....
        /*0204*/ 	.word	0x00000740
        /*0208*/ 	.word	0x000000ff
        /*020c*/ 	.word	0x00000078
        /*0210*/ 	.short	0x0100
        /*0212*/ 	.byte	0x04
	.zero		1


	//   ....[16]....
        /*0214*/ 	.word	0x00000870
        /*0218*/ 	.word	0x000000ff
        /*021c*/ 	.word	0x00000080
        /*0220*/ 	.short	0x0100
        /*0222*/ 	.byte	0x04
	.zero		1


	//   ....[17]....
        /*0224*/ 	.word	0x00000880
        /*0228*/ 	.word	0x000000ff
        /*022c*/ 	.word	0x000000a0
        /*0230*/ 	.short	0x0100
        /*0232*/ 	.byte	0x04
	.zero		1


	//   ....[18]....
        /*0234*/ 	.word	0x00000890
        /*0238*/ 	.word	0x000000ff
        /*023c*/ 	.word	0x00000088
        /*0240*/ 	.short	0x0100
        /*0242*/ 	.byte	0x04
	.zero		1


	//   ....[19]....
        /*0244*/ 	.word	0x000008a0
        /*0248*/ 	.word	0x000000ff
        /*024c*/ 	.word	0x000000a8
        /*0250*/ 	.short	0x0100
        /*0252*/ 	.byte	0x04
	.zero		1


	//   ....[20]....
        /*0254*/ 	.word	0x000008b0
        /*0258*/ 	.word	0x000000ff
        /*025c*/ 	.word	0x00000090
        /*0260*/ 	.short	0x0100
        /*0262*/ 	.byte	0x04
	.zero		1


	//   ....[21]....
        /*0264*/ 	.word	0x000008c0
        /*0268*/ 	.word	0x000000ff
        /*026c*/ 	.word	0x000000b0
        /*0270*/ 	.short	0x0100
        /*0272*/ 	.byte	0x04
	.zero		1


	//   ....[22]....
        /*0274*/ 	.word	0x000008d0
        /*0278*/ 	.word	0x000000ff
        /*027c*/ 	.word	0x00000098
        /*0280*/ 	.short	0x0100
        /*0282*/ 	.byte	0x04
	.zero		1


	//   ....[23]....
        /*0284*/ 	.word	0x000008e0
        /*0288*/ 	.word	0x000000ff
        /*028c*/ 	.word	0x000000b8
        /*0290*/ 	.short	0x0100
        /*0292*/ 	.byte	0x04
	.zero		1


	//   ....[24]....
        /*0294*/ 	.word	0x000009d0
        /*0298*/ 	.word	0x000000ff
        /*029c*/ 	.word	0x000000c0
        /*02a0*/ 	.short	0x0100
        /*02a2*/ 	.byte	0x06
	.zero		1


	//   ....[25]....
        /*02a4*/ 	.word	0x000009e0
        /*02a8*/ 	.word	0x000000ff
        /*02ac*/ 	.word	0x000000c8
        /*02b0*/ 	.short	0x0100
        /*02b2*/ 	.byte	0x06
	.zero		1


	//   ....[26]....
        /*02b4*/ 	.word	0x00000b20
        /*02b8*/ 	.word	0x000000ff
        /*02bc*/ 	.word	0x000000d0
        /*02c0*/ 	.short	0x0100
        /*02c2*/ 	.byte	0x06
	.zero		1


	//   ....[27]....
        /*02c4*/ 	.word	0x00000b30
        /*02c8*/ 	.word	0x000000ff
        /*02cc*/ 	.word	0x000000e0
        /*02d0*/ 	.short	0x0100
        /*02d2*/ 	.byte	0x06
	.zero		1


	//   ....[28]....
        /*02d4*/ 	.word	0x00000b40
        /*02d8*/ 	.word	0x000000ff
        /*02dc*/ 	.word	0x000000d8
        /*02e0*/ 	.short	0x0100
        /*02e2*/ 	.byte	0x06
	.zero		1


	//   ....[29]....
        /*02e4*/ 	.word	0x00000b50
        /*02e8*/ 	.word	0x000000ff
        /*02ec*/ 	.word	0x000000e8
        /*02f0*/ 	.short	0x0100
        /*02f2*/ 	.byte	0x06
	.zero		1


	//   ....[30]....
        /*02f4*/ 	.word	0x00000c80
        /*02f8*/ 	.word	0x000000ff
        /*02fc*/ 	.word	0x000000f0
        /*0300*/ 	.short	0x0100
        /*0302*/ 	.byte	0x04
	.zero		1


	//   ....[31]....
        /*0304*/ 	.word	0x00000c90
        /*0308*/ 	.word	0x000000ff
        /*030c*/ 	.word	0x00000110
        /*0310*/ 	.short	0x0100
        /*0312*/ 	.byte	0x04
	.zero		1


	//   ....[32]....
        /*0314*/ 	.word	0x00000ca0
        /*0318*/ 	.word	0x000000ff
        /*031c*/ 	.word	0x000000f8
        /*0320*/ 	.short	0x0100
        /*0322*/ 	.byte	0x04
	.zero		1


	//   ....[33]....
        /*0324*/ 	.word	0x00000cb0
        /*0328*/ 	.word	0x000000ff
        /*032c*/ 	.word	0x00000118
        /*0330*/ 	.short	0x0100
        /*0332*/ 	.byte	0x04
	.zero		1


	//   ....[34]....
        /*0334*/ 	.word	0x00000cc0
        /*0338*/ 	.word	0x000000ff
        /*033c*/ 	.word	0x00000100
        /*0340*/ 	.short	0x0100
        /*0342*/ 	.byte	0x04
	.zero		1


	//   ....[35]....
        /*0344*/ 	.word	0x00000cd0
        /*0348*/ 	.word	0x000000ff
        /*034c*/ 	.word	0x00000120
        /*0350*/ 	.short	0x0100
        /*0352*/ 	.byte	0x04
	.zero		1


	//   ....[36]....
        /*0354*/ 	.word	0x00000ce0
        /*0358*/ 	.word	0x000000ff
        /*035c*/ 	.word	0x00000108
        /*0360*/ 	.short	0x0100
        /*0362*/ 	.byte	0x04
	.zero		1


	//   ....[37]....
        /*0364*/ 	.word	0x00000cf0
        /*0368*/ 	.word	0x000000ff
        /*036c*/ 	.word	0x00000128
        /*0370*/ 	.short	0x0100
        /*0372*/ 	.byte	0x04
	.zero		1


	//   ....[38]....
        /*0374*/ 	.word	0x00000df0
        /*0378*/ 	.word	0x000000ff
        /*037c*/ 	.word	0x00000130
        /*0380*/ 	.short	0x0100
        /*0382*/ 	.byte	0x04
	.zero		1


	//   ....[39]....
        /*0384*/ 	.word	0x00000e00
        /*0388*/ 	.word	0x000000ff
        /*038c*/ 	.word	0x00000140
        /*0390*/ 	.short	0x0100
        /*0392*/ 	.byte	0x04
	.zero		1


	//   ....[40]....
        /*0394*/ 	.word	0x00000e10
        /*0398*/ 	.word	0x000000ff
        /*039c*/ 	.word	0x00000138
        /*03a0*/ 	.short	0x0100
        /*03a2*/ 	.byte	0x04
	.zero		1


	//   ....[41]....
        /*03a4*/ 	.word	0x00000e20
        /*03a8*/ 	.word	0x000000ff
        /*03ac*/ 	.word	0x00000148
        /*03b0*/ 	.short	0x0100
        /*03b2*/ 	.byte	0x04
	.zero		1


	//   ....[42]....
        /*03b4*/ 	.word	0x00000f30
        /*03b8*/ 	.word	0x000000ff
        /*03bc*/ 	.word	0x00000150
        /*03c0*/ 	.short	0x0100
        /*03c2*/ 	.byte	0x06
	.zero		1


	//   ....[43]....
        /*03c4*/ 	.word	0x00001e40
        /*03c8*/ 	.word	0x00000000
        /*03cc*/ 	.word	0x00000140
        /*03d0*/ 	.short	0x010a
        /*03d2*/ 	.byte	0xff
	.zero		1


	//   ....[44]....
        /*03d4*/ 	.word	0x00001e60
        /*03d8*/ 	.word	0x00000000
        /*03dc*/ 	.word	0x00000130
        /*03e0*/ 	.short	0x0101
        /*03e2*/ 	.byte	0xff
	.zero		1


	//   ....[45]....
        /*03e4*/ 	.word	0x00001f10
        /*03e8*/ 	.word	0x000000ff
        /*03ec*/ 	.word	0x00000040
        /*03f0*/ 	.short	0x010a
        /*03f2*/ 	.byte	0x04
	.zero		1


	//   ....[46]....
        /*03f4*/ 	.word	0x00001fe0
        /*03f8*/ 	.word	0x000000ff
        /*03fc*/ 	.word	0x00000040
        /*0400*/ 	.short	0x010a
        /*0402*/ 	.byte	0x21
	.zero		1


	//   ....[47]....
        /*0404*/ 	.word	0x00002190
        /*0408*/ 	.word	0x000000ff
        /*040c*/ 	.word	0x00000040
        /*0410*/ 	.short	0x010a
        /*0412*/ 	.byte	0x05
	.zero		1


	//   ....[48]....
        /*0414*/ 	.word	0x000022d0
        /*0418*/ 	.word	0x000000ff
        /*041c*/ 	.word	0x000000c8
        /*0420*/ 	.short	0x0101
        /*0422*/ 	.byte	0x15
	.zero		1


	//   ....[49]....
        /*0424*/ 	.word	0x000022f0
        /*0428*/ 	.word	0x000000ff
        /*042c*/ 	.word	0x00000040
        /*0430*/ 	.short	0x010a
        /*0432*/ 	.byte	0x04
	.zero		1


	//   ....[50]....
        /*0434*/ 	.word	0x00002370
        /*0438*/ 	.word	0x000000ff
        /*043c*/ 	.word	0x00000040
        /*0440*/ 	.short	0x010a
        /*0442*/ 	.byte	0x11
	.zero		1


	//   ....[51]....
        /*0444*/ 	.word	0x00002500
        /*0448*/ 	.word	0x000000ff
        /*044c*/ 	.word	0x00000040
        /*0450*/ 	.short	0x010a
        /*0452*/ 	.byte	0x05
	.zero		1


	//   ....[52]....
        /*0454*/ 	.word	0x00002650
        /*0458*/ 	.word	0x00000003
        /*045c*/ 	.word	0x000000d0
        /*0460*/ 	.short	0x010a
        /*0462*/ 	.byte	0xff
	.zero		1


	//   ....[53]....
        /*0464*/ 	.word	0x000027a0
        /*0468*/ 	.word	0x00000000
        /*046c*/ 	.word	0x00000000
        /*0470*/ 	.short	0x0101
        /*0472*/ 	.byte	0xff
	.zero		1


	//   ....[54]....
        /*0474*/ 	.word	0x00002d60
        /*0478*/ 	.word	0x000000ff
        /*047c*/ 	.word	0x00000000
        /*0480*/ 	.short	0x010a
        /*0482*/ 	.byte	0x04
	.zero		1


	//   ....[55]....
        /*0484*/ 	.word	0x00002df0
        /*0488*/ 	.word	0x000000ff
        /*048c*/ 	.word	0x00000000
        /*0490*/ 	.short	0x010a
        /*0492*/ 	.byte	0x05
	.zero		1


	//   ....[56]....
        /*0494*/ 	.word	0x00002e80
        /*0498*/ 	.word	0x000000ff
        /*049c*/ 	.word	0x00000000
        /*04a0*/ 	.short	0x010a
        /*04a2*/ 	.byte	0x05
	.zero		1


	//   ....[57]....
        /*04a4*/ 	.word	0x00002f10
        /*04a8*/ 	.word	0x000000ff
        /*04ac*/ 	.word	0x00000000
        /*04b0*/ 	.short	0x010a
        /*04b2*/ 	.byte	0x05
	.zero		1


	//   ....[58]....
        /*04b4*/ 	.word	0x00002fa0
        /*04b8*/ 	.word	0x000000ff
        /*04bc*/ 	.word	0x00000000
        /*04c0*/ 	.short	0x010a
        /*04c2*/ 	.byte	0x05
	.zero		1


	//   ....[59]....
        /*04c4*/ 	.word	0x00003030
        /*04c8*/ 	.word	0x000000ff
        /*04cc*/ 	.word	0x00000000
        /*04d0*/ 	.short	0x010a
        /*04d2*/ 	.byte	0x05
	.zero		1


	//   ....[60]....
        /*04d4*/ 	.word	0x000030c0
        /*04d8*/ 	.word	0x000000ff
        /*04dc*/ 	.word	0x00000000
        /*04e0*/ 	.short	0x010a
        /*04e2*/ 	.byte	0x05
	.zero		1


	//   ....[61]....
        /*04e4*/ 	.word	0x00003160
        /*04e8*/ 	.word	0x00000000
        /*04ec*/ 	.word	0x00000000
        /*04f0*/ 	.short	0x010a
        /*04f2*/ 	.byte	0xff
	.zero		1


	//   ....[62]....
        /*04f4*/ 	.word	0x000032a0
        /*04f8*/ 	.word	0x00000002
        /*04fc*/ 	.word	0x00000130
        /*0500*/ 	.short	0x010a
        /*0502*/ 	.byte	0xff
	.zero		1


	//   ....[63]....
        /*0504*/ 	.word	0x00003300
        /*0508*/ 	.word	0x00000004
        /*050c*/ 	.word	0x00000000
        /*0510*/ 	.short	0x0101
        /*0512*/ 	.byte	0xff
	.zero		1


	//   ....[64]....
        /*0514*/ 	.word	0x00003320
        /*0518*/ 	.word	0x000000ff
        /*051c*/ 	.word	0x000000e0
        /*0520*/ 	.short	0x010a
        /*0522*/ 	.byte	0x04
	.zero		1


	//   ....[65]....
        /*0524*/ 	.word	0x00003440
        /*0528*/ 	.word	0x00000002
        /*052c*/ 	.word	0x000000d0
        /*0530*/ 	.short	0x010a
        /*0532*/ 	.byte	0xff
	.zero		1


	//   ....[66]....
        /*0534*/ 	.word	0x00003550
        /*0538*/ 	.word	0x00000002
        /*053c*/ 	.word	0x00000000
        /*0540*/ 	.short	0x0101
        /*0542*/ 	.byte	0xff
	.zero		1


	//   ....[67]....
        /*0544*/ 	.word	0x000035e0
        /*0548*/ 	.word	0x000000ff
        /*054c*/ 	.word	0x000000e0
        /*0550*/ 	.short	0x0106
        /*0552*/ 	.byte	0x04
	.zero		1


	//   ....[68]....
        /*0554*/ 	.word	0x00003600
        /*0558*/ 	.word	0x000000ff
        /*055c*/ 	.word	0x000000e0
        /*0560*/ 	.short	0x010a
        /*0562*/ 	.byte	0x04
	.zero		1


	//   ....[69]....
        /*0564*/ 	.word	0x00003690
        /*0568*/ 	.word	0x000000ff
        /*056c*/ 	.word	0x000000e0
        /*0570*/ 	.short	0x0106
        /*0572*/ 	.byte	0x07
	.zero		1


	//   ....[70]....
        /*0574*/ 	.word	0x000036d0
        /*0578*/ 	.word	0x00000000
        /*057c*/ 	.word	0x000000e0
        /*0580*/ 	.short	0x010a
        /*0582*/ 	.byte	0xff
	.zero		1


	//   ....[71]....
        /*0584*/ 	.word	0x00003920
        /*0588*/ 	.word	0x000000ff
        /*058c*/ 	.word	0x00000008
        /*0590*/ 	.short	0x010a
        /*0592*/ 	.byte	0x05
	.zero		1


	//   ....[72]....
        /*0594*/ 	.word	0x00003940
        /*0598*/ 	.word	0x000000ff
        /*059c*/ 	.word	0x00000008
        /*05a0*/ 	.short	0x010a
        /*05a2*/ 	.byte	0x05
	.zero		1


	//   ....[73]....
        /*05a4*/ 	.word	0x00003ad0
        /*05a8*/ 	.word	0x000000ff
        /*05ac*/ 	.word	0x00000008
        /*05b0*/ 	.short	0x010a
        /*05b2*/ 	.byte	0x05
	.zero		1


	//   ....[74]....
        /*05b4*/ 	.word	0x00003af0
        /*05b8*/ 	.word	0x000000ff
        /*05bc*/ 	.word	0x00000008
        /*05c0*/ 	.short	0x010a
        /*05c2*/ 	.byte	0x05
	.zero		1


	//   ....[75]....
        /*05c4*/ 	.word	0x00003bb0
        /*05c8*/ 	.word	0x000000ff
        /*05cc*/ 	.word	0x00000000
        /*05d0*/ 	.short	0x0101
        /*05d2*/ 	.byte	0x04
	.zero		1


	//   ....[76]....
        /*05d4*/ 	.word	0x00003ef0
        /*05d8*/ 	.word	0x00000000
        /*05dc*/ 	.word	0x000000d0
        /*05e0*/ 	.short	0x010a
        /*05e2*/ 	.byte	0xff
	.zero		1


	//   ....[77]....
        /*05e4*/ 	.word	0x00003fb0
        /*05e8*/ 	.word	0x00000000
        /*05ec*/ 	.word	0x00000000
        /*05f0*/ 	.short	0x0101
        /*05f2*/ 	.byte	0xff
	.zero		1


	//   ....[78]....
        /*05f4*/ 	.word	0x00004070
        /*05f8*/ 	.word	0x000000ff
        /*05fc*/ 	.word	0x00000000
        /*0600*/ 	.short	0x010a
        /*0602*/ 	.byte	0x04
	.zero		1


	//   ....[79]....
        /*0604*/ 	.word	0x00004080
        /*0608*/ 	.word	0x000000ff
        /*060c*/ 	.word	0x00000110
        /*0610*/ 	.short	0x010a
        /*0612*/ 	.byte	0x1f
	.zero		1


	//   ....[80]....
        /*0614*/ 	.word	0x00004130
        /*0618*/ 	.word	0x000000ff
        /*061c*/ 	.word	0x00000000
        /*0620*/ 	.short	0x010a
        /*0622*/ 	.byte	0x05
	.zero		1


	//   ....[81]....
        /*0624*/ 	.word	0x00004260
        /*0628*/ 	.word	0x000000ff
        /*062c*/ 	.word	0x00000000
        /*0630*/ 	.short	0x010a
        /*0632*/ 	.byte	0x04
	.zero		1


	//   ....[82]....
        /*0634*/ 	.word	0x00004560
        /*0638*/ 	.word	0x000000ff
        /*063c*/ 	.word	0x00000000
        /*0640*/ 	.short	0x010a
        /*0642*/ 	.byte	0x04
	.zero		1


	//   ....[83]....
        /*0644*/ 	.word	0x000045f0
        /*0648*/ 	.word	0x000000ff
        /*064c*/ 	.word	0x00000000
        /*0650*/ 	.short	0x010a
        /*0652*/ 	.byte	0x05
	.zero		1


	//   ....[84]....
        /*0654*/ 	.word	0x00004680
        /*0658*/ 	.word	0x000000ff
        /*065c*/ 	.word	0x00000000
        /*0660*/ 	.short	0x010a
        /*0662*/ 	.byte	0x05
	.zero		1


	//   ....[85]....
        /*0664*/ 	.word	0x00004720
        /*0668*/ 	.word	0x00000000
        /*066c*/ 	.word	0x00000000
        /*0670*/ 	.short	0x010a
        /*0672*/ 	.byte	0xff
	.zero		1


	//   ....[86]....
        /*0674*/ 	.word	0x00004760
        /*0678*/ 	.word	0x00000000
        /*067c*/ 	.word	0x00000000
        /*0680*/ 	.short	0x010a
        /*0682*/ 	.byte	0xff
	.zero		1


	//   ....[87]....
        /*0684*/ 	.word	0x000047d0
        /*0688*/ 	.word	0x000000ff
        /*068c*/ 	.word	0x00000000
        /*0690*/ 	.short	0x0101
        /*0692*/ 	.byte	0x04
	.zero		1


	//   ....[88]....
        /*0694*/ 	.word	0x00004810
        /*0698*/ 	.word	0x000000ff
        /*069c*/ 	.word	0x00000150
        /*06a0*/ 	.short	0x010a
        /*06a2*/ 	.byte	0x1a
	.zero		1


	//   ....[89]....
        /*06a4*/ 	.word	0x00004860
        /*06a8*/ 	.word	0x000000ff
        /*06ac*/ 	.word	0x00000000
        /*06b0*/ 	.short	0x0101
        /*06b2*/ 	.byte	0x04
	.zero		1


	//   ....[90]....
        /*06b4*/ 	.word	0x00004d40
        /*06b8*/ 	.word	0x0000000c
        /*06bc*/ 	.word	0x000000d0
        /*06c0*/ 	.short	0x010a
        /*06c2*/ 	.byte	0xff
	.zero		1


	//   ....[91]....
        /*06c4*/ 	.word	0x00004eb0
        /*06c8*/ 	.word	0x00000000
        /*06cc*/ 	.word	0x00000000
        /*06d0*/ 	.short	0x0101
        /*06d2*/ 	.byte	0xff
	.zero		1


	//   ....[92]....
        /*06d4*/ 	.word	0x00005340
        /*06d8*/ 	.word	0x000000ff
        /*06dc*/ 	.word	0x000000c8
        /*06e0*/ 	.short	0x010a
        /*06e2*/ 	.byte	0x15
	.zero		1


	//   ....[93]....
        /*06e4*/ 	.word	0x000054c0
        /*06e8*/ 	.word	0x000000ff
        /*06ec*/ 	.word	0x000000a0
        /*06f0*/ 	.short	0x010a
        /*06f2*/ 	.byte	0x15
	.zero		1


	//   ....[94]....
        /*06f4*/ 	.word	0x00005630
        /*06f8*/ 	.word	0x000000ff
        /*06fc*/ 	.word	0x00000080
        /*0700*/ 	.short	0x010b
        /*0702*/ 	.byte	0x15
	.zero		1


	//   ....[95]....
        /*0704*/ 	.word	0x00005640
        /*0708*/ 	.word	0x000000ff
        /*070c*/ 	.word	0x00000000
        /*0710*/ 	.short	0x0101
        /*0712*/ 	.byte	0x28
	.zero		1


	//   ....[96]....
        /*0714*/ 	.word	0x00005650
        /*0718*/ 	.word	0x000000ff
        /*071c*/ 	.word	0x000000a8
        /*0720*/ 	.short	0x010a
        /*0722*/ 	.byte	0x15
	.zero		1


	//   ....[97]....
        /*0724*/ 	.word	0x000057a0
        /*0728*/ 	.word	0x000000ff
        /*072c*/ 	.word	0x00000088
        /*0730*/ 	.short	0x010b
        /*0732*/ 	.byte	0x15
	.zero		1


	//   ....[98]....
        /*0734*/ 	.word	0x000057b0
        /*0738*/ 	.word	0x000000ff
        /*073c*/ 	.word	0x00000000
        /*0740*/ 	.short	0x0101
        /*0742*/ 	.byte	0x27
	.zero		1


	//   ....[99]....
        /*0744*/ 	.word	0x000057c0
        /*0748*/ 	.word	0x000000ff
        /*074c*/ 	.word	0x000000b0
        /*0750*/ 	.short	0x010a
        /*0752*/ 	.byte	0x15
	.zero		1


	//   ....[100]....
        /*0754*/ 	.word	0x00005900
        /*0758*/ 	.word	0x000000ff
        /*075c*/ 	.word	0x00000090
        /*0760*/ 	.short	0x010b
        /*0762*/ 	.byte	0x15
	.zero		1


	//   ....[101]....
        /*0764*/ 	.word	0x00005910
        /*0768*/ 	.word	0x000000ff
        /*076c*/ 	.word	0x00000000
        /*0770*/ 	.short	0x0101
        /*0772*/ 	.byte	0x26
	.zero		1


	//   ....[102]....
        /*0774*/ 	.word	0x00005920
        /*0778*/ 	.word	0x000000ff
        /*077c*/ 	.word	0x000000b8
        /*0780*/ 	.short	0x010a
        /*0782*/ 	.byte	0x15
	.zero		1


	//   ....[103]....
        /*0784*/ 	.word	0x00005b20
        /*0788*/ 	.word	0x000000ff
        /*078c*/ 	.word	0x00000098
        /*0790*/ 	.short	0x010b
        /*0792*/ 	.byte	0x15
	.zero		1


	//   ....[104]....
        /*0794*/ 	.word	0x00005b30
        /*0798*/ 	.word	0x000000ff
        /*079c*/ 	.word	0x00000000
        /*07a0*/ 	.short	0x0101
        /*07a2*/ 	.byte	0x25
	.zero		1


	//   ....[105]....
        /*07a4*/ 	.word	0x00005b60
        /*07a8*/ 	.word	0x000000ff
        /*07ac*/ 	.word	0x000000a0
        /*07b0*/ 	.short	0x010a
        /*07b2*/ 	.byte	0x15
	.zero		1


	//   ....[106]....
        /*07b4*/ 	.word	0x00005b80
        /*07b8*/ 	.word	0x000000ff
        /*07bc*/ 	.word	0x000000a8
        /*07c0*/ 	.short	0x010a
        /*07c2*/ 	.byte	0x15
	.zero		1


	//   ....[107]....
        /*07c4*/ 	.word	0x00005ba0
        /*07c8*/ 	.word	0x000000ff
        /*07cc*/ 	.word	0x000000b0
        /*07d0*/ 	.short	0x010a
        /*07d2*/ 	.byte	0x15
	.zero		1


	//   ....[108]....
        /*07d4*/ 	.word	0x00005be0
        /*07d8*/ 	.word	0x00000000
        /*07dc*/ 	.word	0x000000b8
        /*07e0*/ 	.short	0x010a
        /*07e2*/ 	.byte	0xff
	.zero		1


	//   ....[109]....
        /*07e4*/ 	.word	0x00005f00
        /*07e8*/ 	.word	0x00000003
        /*07ec*/ 	.word	0x000000d0
        /*07f0*/ 	.short	0x010a
        /*07f2*/ 	.byte	0xff
	.zero		1


	//   ....[110]....
        /*07f4*/ 	.word	0x00006080
        /*07f8*/ 	.word	0x00000000
        /*07fc*/ 	.word	0x00000000
        /*0800*/ 	.short	0x0101
        /*0802*/ 	.byte	0xff
	.zero		1


	//   ....[111]....
        /*0804*/ 	.word	0x00006ba0
        /*0808*/ 	.word	0x000000ff
        /*080c*/ 	.word	0x00000080
        /*0810*/ 	.short	0x010a
        /*0812*/ 	.byte	0x2c
	.zero		1


	//   ....[112]....
        /*0814*/ 	.word	0x00006bc0
        /*0818*/ 	.word	0x00000065
        /*081c*/ 	.word	0x000000f0
        /*0820*/ 	.short	0x010a
        /*0822*/ 	.byte	0xff
	.zero		1


	//   ....[113]....
        /*0824*/ 	.word	0x00006cb0
        /*0828*/ 	.word	0x000000ff
        /*082c*/ 	.word	0x00000080
        /*0830*/ 	.short	0x010a
        /*0832*/ 	.byte	0x2c
	.zero		1


	//   ....[114]....
        /*0834*/ 	.word	0x00006da0
        /*0838*/ 	.word	0x00000065
        /*083c*/ 	.word	0x000000f0
        /*0840*/ 	.short	0x010a
        /*0842*/ 	.byte	0xff
	.zero		1


	//   ....[115]....
        /*0844*/ 	.word	0x00007870
        /*0848*/ 	.word	0x00000000
        /*084c*/ 	.word	0x00000000
        /*0850*/ 	.short	0x0101
        /*0852*/ 	.byte	0xff
	.zero		1


	//   ....[116]....
        /*0854*/ 	.word	0x00007880
        /*0858*/ 	.word	0x00000003
        /*085c*/ 	.word	0x00000080
        /*0860*/ 	.short	0x010a
        /*0862*/ 	.byte	0xff
	.zero		1


	//   ....[117]....
        /*0864*/ 	.word	0x00007960
        /*0868*/ 	.word	0x00000003
        /*086c*/ 	.word	0x00000080
        /*0870*/ 	.short	0x010a
        /*0872*/ 	.byte	0xff
	.zero		1


	//   ....[118]....
        /*0874*/ 	.word	0x000084c0
        /*0878*/ 	.word	0x0000003d
        /*087c*/ 	.word	0x00000000
        /*0880*/ 	.short	0x0101
        /*0882*/ 	.byte	0xff
	.zero		1


	//   ....[119]....
        /*0884*/ 	.word	0x000084e0
        /*0888*/ 	.word	0x0000003e
        /*088c*/ 	.word	0x00000080
        /*0890*/ 	.short	0x010a
        /*0892*/ 	.byte	0xff
	.zero		1


	//   ....[120]....
        /*0894*/ 	.word	0x000085b0
        /*0898*/ 	.word	0x0000003e
        /*089c*/ 	.word	0x00000080
        /*08a0*/ 	.short	0x010a
        /*08a2*/ 	.byte	0xff
	.zero		1


	//   ....[121]....
        /*08a4*/ 	.word	0x00009100
        /*08a8*/ 	.word	0x0000003d
        /*08ac*/ 	.word	0x00000000
        /*08b0*/ 	.short	0x0101
        /*08b2*/ 	.byte	0xff
	.zero		1


	//   ....[122]....
        /*08b4*/ 	.word	0x00009120
        /*08b8*/ 	.word	0x0000003e
        /*08bc*/ 	.word	0x00000080
        /*08c0*/ 	.short	0x010a
        /*08c2*/ 	.byte	0xff
	.zero		1


	//   ....[123]....
        /*08c4*/ 	.word	0x000091f0
        /*08c8*/ 	.word	0x0000003e
        /*08cc*/ 	.word	0x00000080
        /*08d0*/ 	.short	0x010a
        /*08d2*/ 	.byte	0xff
	.zero		1


	//   ....[124]....
        /*08d4*/ 	.word	0x000094c0
        /*08d8*/ 	.word	0x00000065
        /*08dc*/ 	.word	0x00000000
        /*08e0*/ 	.short	0x0101
        /*08e2*/ 	.byte	0xff
	.zero		1


	//   ....[125]....
        /*08e4*/ 	.word	0x00009d90
        /*08e8*/ 	.word	0x00000003
        /*08ec*/ 	.word	0x00000000
        /*08f0*/ 	.short	0x0101
        /*08f2*/ 	.byte	0xff
	.zero		1


	//   ....[126]....
        /*08f4*/ 	.word	0x0000a050
        /*08f8*/ 	.word	0x000000ff
        /*08fc*/ 	.word	0x00000000
        /*0900*/ 	.short	0x0101
        /*0902*/ 	.byte	0x06
	.zero		1


	//   ....[127]....
        /*0904*/ 	.word	0x0000a070
        /*0908*/ 	.word	0x00000000
        /*090c*/ 	.word	0x00000140
        /*0910*/ 	.short	0x010a
        /*0912*/ 	.byte	0xff
	.zero		1


	//   ....[128]....
        /*0914*/ 	.word	0x0000a0d0
        /*0918*/ 	.word	0x00000000
        /*091c*/ 	.word	0x00000040
        /*0920*/ 	.short	0x010a
        /*0922*/ 	.byte	0xff
	.zero		1


	//   ....[129]....
        /*0924*/ 	.word	0x0000a130
        /*0928*/ 	.word	0x00000000
        /*092c*/ 	.word	0x00000040
        /*0930*/ 	.short	0x010a
        /*0932*/ 	.byte	0xff
	.zero		1


	//   ....[130]....
        /*0934*/ 	.word	0x0000a180
        /*0938*/ 	.word	0x00000003
        /*093c*/ 	.word	0x000000d0
        /*0940*/ 	.short	0x010a
        /*0942*/ 	.byte	0xff
	.zero		1


	//   ....[131]....
        /*0944*/ 	.word	0x0000a1e0
        /*0948*/ 	.word	0x00000000
        /*094c*/ 	.word	0x00000000
        /*0950*/ 	.short	0x010a
        /*0952*/ 	.byte	0xff
	.zero		1


	//   ....[132]....
        /*0954*/ 	.word	0x0000a240
        /*0958*/ 	.word	0x00000000
        /*095c*/ 	.word	0x00000000
        /*0960*/ 	.short	0x010a
        /*0962*/ 	.byte	0xff
	.zero		1


	//   ....[133]....
        /*0964*/ 	.word	0x0000a2a0
        /*0968*/ 	.word	0x00000000
        /*096c*/ 	.word	0x00000000
        /*0970*/ 	.short	0x010a
        /*0972*/ 	.byte	0xff
	.zero		1


	//   ....[134]....
        /*0974*/ 	.word	0x0000a300
        /*0978*/ 	.word	0x00000000
        /*097c*/ 	.word	0x00000000
        /*0980*/ 	.short	0x010a
        /*0982*/ 	.byte	0xff
	.zero		1


	//   ....[135]....
        /*0984*/ 	.word	0x0000a360
        /*0988*/ 	.word	0x00000000
        /*098c*/ 	.word	0x00000000
        /*0990*/ 	.short	0x010a
        /*0992*/ 	.byte	0xff
	.zero		1


	//   ....[136]....
        /*0994*/ 	.word	0x0000a3c0
        /*0998*/ 	.word	0x00000000
        /*099c*/ 	.word	0x00000000
        /*09a0*/ 	.short	0x010a
        /*09a2*/ 	.byte	0xff
	.zero		1


	//   ....[137]....
        /*09a4*/ 	.word	0x0000a420
        /*09a8*/ 	.word	0x00000000
        /*09ac*/ 	.word	0x00000000
        /*09b0*/ 	.short	0x010a
        /*09b2*/ 	.byte	0xff
	.zero		1


	//   ....[138]....
        /*09b4*/ 	.word	0x0000a470
        /*09b8*/ 	.word	0x00000002
        /*09bc*/ 	.word	0x00000130
        /*09c0*/ 	.short	0x010a
        /*09c2*/ 	.byte	0xff
	.zero		1


	//   ....[139]....
        /*09c4*/ 	.word	0x0000a4d0
        /*09c8*/ 	.word	0x00000002
        /*09cc*/ 	.word	0x000000e0
        /*09d0*/ 	.short	0x010a
        /*09d2*/ 	.byte	0xff
	.zero		1


	//   ....[140]....
        /*09d4*/ 	.word	0x0000a520
        /*09d8*/ 	.word	0x00000002
        /*09dc*/ 	.word	0x000000d0
        /*09e0*/ 	.short	0x010a
        /*09e2*/ 	.byte	0xff
	.zero		1


	//   ....[141]....
        /*09e4*/ 	.word	0x0000a580
        /*09e8*/ 	.word	0x00000000
        /*09ec*/ 	.word	0x000000e0
        /*09f0*/ 	.short	0x010a
        /*09f2*/ 	.byte	0xff
	.zero		1


	//   ....[142]....
        /*09f4*/ 	.word	0x0000a5e0
        /*09f8*/ 	.word	0x00000000
        /*09fc*/ 	.word	0x00000008
        /*0a00*/ 	.short	0x010a
        /*0a02*/ 	.byte	0xff
	.zero		1


	//   ....[143]....
        /*0a04*/ 	.word	0x0000a6d0
        /*0a08*/ 	.word	0x00000000
        /*0a0c*/ 	.word	0x00000008
        /*0a10*/ 	.short	0x010a
        /*0a12*/ 	.byte	0xff
	.zero		1


	//   ....[144]....
        /*0a14*/ 	.word	0x0000a720
        /*0a18*/ 	.word	0x00000000
        /*0a1c*/ 	.word	0x000000d0
        /*0a20*/ 	.short	0x010a
        /*0a22*/ 	.byte	0xff
	.zero		1


	//   ....[145]....
        /*0a24*/ 	.word	0x0000a780
        /*0a28*/ 	.word	0x00000000
        /*0a2c*/ 	.word	0x00000110
        /*0a30*/ 	.short	0x010a
        /*0a32*/ 	.byte	0xff
	.zero		1


	//   ....[146]....
        /*0a34*/ 	.word	0x0000a7e0
        /*0a38*/ 	.word	0x00000000
        /*0a3c*/ 	.word	0x00000000
        /*0a40*/ 	.short	0x010a
        /*0a42*/ 	.byte	0xff
	.zero		1


	//   ....[147]....
        /*0a44*/ 	.word	0x0000a840
        /*0a48*/ 	.word	0x00000000
        /*0a4c*/ 	.word	0x00000000
        /*0a50*/ 	.short	0x010a
        /*0a52*/ 	.byte	0xff
	.zero		1


	//   ....[148]....
        /*0a54*/ 	.word	0x0000a8a0
        /*0a58*/ 	.word	0x00000000
        /*0a5c*/ 	.word	0x00000000
        /*0a60*/ 	.short	0x010a
        /*0a62*/ 	.byte	0xff
	.zero		1


	//   ....[149]....
        /*0a64*/ 	.word	0x0000a900
        /*0a68*/ 	.word	0x00000000
        /*0a6c*/ 	.word	0x00000000
        /*0a70*/ 	.short	0x010a
        /*0a72*/ 	.byte	0xff
	.zero		1


	//   ....[150]....
        /*0a74*/ 	.word	0x0000a960
        /*0a78*/ 	.word	0x00000000
        /*0a7c*/ 	.word	0x00000150
        /*0a80*/ 	.short	0x010a
        /*0a82*/ 	.byte	0xff
	.zero		1


	//   ....[151]....
        /*0a84*/ 	.word	0x0000a9b0
        /*0a88*/ 	.word	0x0000000c
        /*0a8c*/ 	.word	0x000000d0
        /*0a90*/ 	.short	0x010a
        /*0a92*/ 	.byte	0xff
	.zero		1


	//   ....[152]....
        /*0a94*/ 	.word	0x0000aa10
        /*0a98*/ 	.word	0x00000000
        /*0a9c*/ 	.word	0x000000c8
        /*0aa0*/ 	.short	0x010a
        /*0aa2*/ 	.byte	0xff
	.zero		1


	//   ....[153]....
        /*0aa4*/ 	.word	0x0000aa70
        /*0aa8*/ 	.word	0x00000000
        /*0aac*/ 	.word	0x000000a0
        /*0ab0*/ 	.short	0x010a
        /*0ab2*/ 	.byte	0xff
	.zero		1


	//   ....[154]....
        /*0ab4*/ 	.word	0x0000aad0
        /*0ab8*/ 	.word	0x00000000
        /*0abc*/ 	.word	0x000000a8
        /*0ac0*/ 	.short	0x010a
        /*0ac2*/ 	.byte	0xff
	.zero		1


	//   ....[155]....
        /*0ac4*/ 	.word	0x0000ab30
        /*0ac8*/ 	.word	0x00000000
        /*0acc*/ 	.word	0x000000b0
        /*0ad0*/ 	.short	0x010a
        /*0ad2*/ 	.byte	0xff
	.zero		1


	//   ....[156]....
        /*0ad4*/ 	.word	0x0000ab90
        /*0ad8*/ 	.word	0x00000000
        /*0adc*/ 	.word	0x000000b8
        /*0ae0*/ 	.short	0x010a
        /*0ae2*/ 	.byte	0xff
	.zero		1


	//   ....[157]....
        /*0ae4*/ 	.word	0x0000abf0
        /*0ae8*/ 	.word	0x00000000
        /*0aec*/ 	.word	0x000000a0
        /*0af0*/ 	.short	0x010a
        /*0af2*/ 	.byte	0xff
	.zero		1


	//   ....[158]....
        /*0af4*/ 	.word	0x0000ac50
        /*0af8*/ 	.word	0x00000000
        /*0afc*/ 	.word	0x000000a8
        /*0b00*/ 	.short	0x010a
        /*0b02*/ 	.byte	0xff
	.zero		1


	//   ....[159]....
        /*0b04*/ 	.word	0x0000acb0
        /*0b08*/ 	.word	0x00000000
        /*0b0c*/ 	.word	0x000000b0
        /*0b10*/ 	.short	0x010a
        /*0b12*/ 	.byte	0xff
	.zero		1


	//   ....[160]....
        /*0b14*/ 	.word	0x0000ad00
        /*0b18*/ 	.word	0x00000003
        /*0b1c*/ 	.word	0x000000d0
        /*0b20*/ 	.short	0x010a
        /*0b22*/ 	.byte	0xff
	.zero		1


	//   ....[161]....
        /*0b24*/ 	.word	0x0000ad60
        /*0b28*/ 	.word	0x00000002
        /*0b2c*/ 	.word	0x00000080
        /*0b30*/ 	.short	0x010a
        /*0b32*/ 	.byte	0xff
	.zero		1


	//   ....[162]....
        /*0b34*/ 	.word	0x0000adb0
        /*0b38*/ 	.word	0x00000065
        /*0b3c*/ 	.word	0x000000f0
        /*0b40*/ 	.short	0x010a
        /*0b42*/ 	.byte	0xff
	.zero		1


	//   ....[163]....
        /*0b44*/ 	.word	0x0000ae00
        /*0b48*/ 	.word	0x00000003
        /*0b4c*/ 	.word	0x00000080
        /*0b50*/ 	.short	0x010a
        /*0b52*/ 	.byte	0xff
	.zero		1


	//   ....[164]....
        /*0b54*/ 	.word	0x0000ae50
        /*0b58*/ 	.word	0x0000003e
        /*0b5c*/ 	.word	0x00000080
        /*0b60*/ 	.short	0x010a
        /*0b62*/ 	.byte	0xff
	.zero		1


	//   ....[165]....
        /*0b64*/ 	.word	0x0000aea0
        /*0b68*/ 	.word	0x0000003e
        /*0b6c*/ 	.word	0x00000080
        /*0b70*/ 	.short	0x010a
        /*0b72*/ 	.byte	0xff
	.zero		1


	//----- nvinfo : EIATTR_NUM_MBARRIERS
	.align		4
.L_47:
        /*0b74*/ 	.byte	0x03, 0x38
        /*0b76*/ 	.short	0x002b


	//----- nvinfo : EIATTR_EXIT_INSTR_OFFSETS
	.align		4
        /*0b78*/ 	.byte	0x04, 0x1c
        /*0b7a*/ 	.short	(.L_49 - .L_48)


	//   ....[0]....
.L_48:
        /*0b7c*/ 	.word	0x00003190


	//   ....[1]....
        /*0b80*/ 	.word	0x000036a0


	//   ....[2]....
        /*0b84*/ 	.word	0x00003700


	//   ....[3]....
        /*0b88*/ 	.word	0x00004a90


	//   ....[4]....
        /*0b8c*/ 	.word	0x00005c10


	//   ....[5]....
        /*0b90*/ 	.word	0x00005c50


	//   ....[6]....
        /*0b94*/ 	.word	0x00009f40


	//   ....[7]....
        /*0b98*/ 	.word	0x00009fb0


	//   ....[8]....
        /*0b9c*/ 	.word	0x00009fe0


	//   ....[9]....
        /*0ba0*/ 	.word	0x0000a060


	//----- nvinfo : EIATTR_MAX_THREADS
	.align		4
.L_49:
        /*0ba4*/ 	.byte	0x04, 0x05
        /*0ba6*/ 	.short	(.L_51 - .L_50)
.L_50:
        /*0ba8*/ 	.word	0x00000100
        /*0bac*/ 	.word	0x00000001
        /*0bb0*/ 	.word	0x00000001


	//----- nvinfo : EIATTR_CRS_STACK_SIZE
	.align		4
.L_51:
        /*0bb4*/ 	.byte	0x04, 0x1e
        /*0bb6*/ 	.short	(.L_53 - .L_52)
.L_52:
        /*0bb8*/ 	.word	0x00000000


	//----- nvinfo : EIATTR_CBANK_PARAM_SIZE
	.align		4
.L_53:
        /*0bbc*/ 	.byte	0x03, 0x19
        /*0bbe*/ 	.short	0x0800


	//----- nvinfo : EIATTR_PARAM_CBANK
	.align		4
        /*0bc0*/ 	.byte	0x04, 0x0a
        /*0bc2*/ 	.short	(.L_55 - .L_54)
	.align		4
.L_54:
        /*0bc4*/ 	.word	index@(.nv.constant0._ZN7cutlass13device_kernelINS_4gemm6kernel13GemmUniversalIN4cute5tupleIJiiiiEEENS1_10collective13CollectiveMmaINS1_35MainloopSm100TmaUmmaWarpSpecializedILi8ELi2ELi4ENS5_IJNS4_1CILi4EEESB_NSA_ILi1EEEEEEEENS5_IJNSA_ILi256EEENSA_ILi128EEENSA_ILi64EEEEEENS_6half_tENS5_IJlSC_lEEESJ_SK_NS4_8TiledMMAINS4_8MMA_AtomIJNS4_26SM100_MMA_F16BF16_2x1SM_SSISJ_SJ_fLi256ELi128ELNS4_4UMMA5MajorE0ELSP_0ELNSO_7ScaleInE0ELSQ_0EEEEEENS4_6LayoutINS5_IJSC_SC_SC_EEENS5_IJNSA_ILi0EEESV_SV_EEEEENS5_IJNS4_10UnderscoreESY_SY_EEEEENS4_28SM100_TMA_2SM_LOAD_MULTICASTENS4_14ComposedLayoutINS4_7SwizzleILi3ELi4ELi3EEENS4_18smem_ptr_flag_bitsILi16EEENST_INS5_IJNSA_ILi8EEESH_EEENS5_IJSH_SC_EEEEEEEvNS4_8identityES11_S1B_vS1C_EENS_8epilogue10collective18CollectiveEpilogueINS1E_23Sm100TmaWarpSpecializedILi4ELi2ELi32ELb1ELb0EEEJNS5_IJSG_SG_SH_EEENS5_IJNST_ISG_SC_EENST_INSA_ILi32EEESC_EEEEESJ_SK_SJ_SK_NS1E_6fusion15FusionCallbacksIS1I_NS1O_17LinearCombinationISJ_fSJ_fLNS_15FloatRoundStyleE2EEES1J_S1N_JEEENS4_5SM1004TMEM4LOAD26SM100_TMEM_LOAD_32dp32b32xENS4_13SM90_TMA_LOADENS12_INS13_ILi2ELi4ELi3EEES16_NST_INS5_IJS17_S1L_EEENS5_IJS1L_SC_EEEEEEENS4_39AutoVectorizingCopyWithAssumedAlignmentILi128EEENS4_14SM90_TMA_STOREES23_S25_S25_EEEvvEEEEvNT_6ParamsE)
        /*0bc8*/ 	.short	0x0380
        /*0bca*/ 	.short	0x0800


	//----- nvinfo : EIATTR_SW_WAR
	.align		4
.L_55:
        /*0bcc*/ 	.byte	0x04, 0x36
        /*0bce*/ 	.short	(.L_57 - .L_56)
.L_56:
        /*0bd0*/ 	.word	0x00000008
.L_57:


//--------------------- .nv.callgraph             --------------------------
	.section	.nv.callgraph,"",@"SHT_CUDA_CALLGRAPH"
	.align	4
	.sectionentsize	8
	.align		4
        /*0000*/ 	.word	0x00000000
	.align		4
        /*0004*/ 	.word	0xffffffff
	.align		4
        /*0008*/ 	.word	index@(_ZN7cutlass13device_kernelINS_4gemm6kernel13GemmUniversalIN4cute5tupleIJiiiiEEENS1_10collective13CollectiveMmaINS1_35MainloopSm100TmaUmmaWarpSpecializedILi8ELi2ELi4ENS5_IJNS4_1CILi4EEESB_NSA_ILi1EEEEEEEENS5_IJNSA_ILi256EEENSA_ILi128EEENSA_ILi64EEEEEENS_6half_tENS5_IJlSC_lEEESJ_SK_NS4_8TiledMMAINS4_8MMA_AtomIJNS4_26SM100_MMA_F16BF16_2x1SM_SSISJ_SJ_fLi256ELi128ELNS4_4UMMA5MajorE0ELSP_0ELNSO_7ScaleInE0ELSQ_0EEEEEENS4_6LayoutINS5_IJSC_SC_SC_EEENS5_IJNSA_ILi0EEESV_SV_EEEEENS5_IJNS4_10UnderscoreESY_SY_EEEEENS4_28SM100_TMA_2SM_LOAD_MULTICASTENS4_14ComposedLayoutINS4_7SwizzleILi3ELi4ELi3EEENS4_18smem_ptr_flag_bitsILi16EEENST_INS5_IJNSA_ILi8EEESH_EEENS5_IJSH_SC_EEEEEEEvNS4_8identityES11_S1B_vS1C_EENS_8epilogue10collective18CollectiveEpilogueINS1E_23Sm100TmaWarpSpecializedILi4ELi2ELi32ELb1ELb0EEEJNS5_IJSG_SG_SH_EEENS5_IJNST_ISG_SC_EENST_INSA_ILi32EEESC_EEEEESJ_SK_SJ_SK_NS1E_6fusion15FusionCallbacksIS1I_NS1O_17LinearCombinationISJ_fSJ_fLNS_15FloatRoundStyleE2EEES1J_S1N_JEEENS4_5SM1004TMEM4LOAD26SM100_TMEM_LOAD_32dp32b32xENS4_13SM90_TMA_LOADENS12_INS13_ILi2ELi4ELi3EEES16_NST_INS5_IJS17_S1L_EEENS5_IJS1L_SC_EEEEEEENS4_39AutoVectorizingCopyWithAssumedAlignmentILi128EEENS4_14SM90_TMA_STOREES23_S25_S25_EEEvvEEEEvNT_6ParamsE)
	.align		4
        /*000c*/ 	.word	index@(__assertfail)
	.align		4
        /*0010*/ 	.word	0x00000000
	.align		4
        /*0014*/ 	.word	0xfffffffe
	.align		4
        /*0018*/ 	.word	0x00000000
	.align		4
        /*001c*/ 	.word	0xfffffffd
	.align		4
        /*0020*/ 	.word	0x00000000
	.align		4
        /*0024*/ 	.word	0xfffffffc


//--------------------- .nv.constant4             --------------------------
	.section	.nv.constant4,"a",@progbits
	.align	8
	.align		8
.nv.constant4:
        /*0000*/ 	.dword	__assertfail
	.align		8
        /*0008*/ 	.dword	__unnamed_1
	.align		8
        /*0010*/ 	.dword	__unnamed_2
	.align		8
        /*0018*/ 	.dword	_ZN40_INTERNAL_e3c15d03_4_k_cu_c3b904f5_296094cuda3std3__45__cpo5beginE
	.align		8
        /*0020*/ 	.dword	_ZN40_INTERNAL_e3c15d03_4_k_cu_c3b904f5_296094cuda3std3__45__cpo3endE
	.align		8
        /*0028*/ 	.dword	_ZN40_INTERNAL_e3c15d03_4_k_cu_c3b904f5_296094cuda3std3__45__cpo6cbeginE
	.align		8
        /*0030*/ 	.dword	_ZN40_INTERNAL_e3c15d03_4_k_cu_c3b904f5_296094cuda3std3__45__cpo4cendE
	.align		8
        /*0038*/ 	.dword	_ZN40_INTERNAL_e3c15d03_4_k_cu_c3b904f5_296094cuda3std3__442_GLOBAL__N__e3c15d03_4_k_cu_c3b904f5_296096ignoreE
	.align		8
        /*0040*/ 	.dword	_ZN40_INTERNAL_e3c15d03_4_k_cu_c3b904f5_296094cuda3std3__419piecewise_constructE
	.align		8
        /*0048*/ 	.dword	_ZN40_INTERNAL_e3c15d03_4_k_cu_c3b904f5_296094cuda3std3__48in_placeE
	.align		8
        /*0050*/ 	.dword	_ZN40_INTERNAL_e3c15d03_4_k_cu_c3b904f5_296094cuda3std6ranges3__45__cpo4swapE
	.align		8
        /*0058*/ 	.dword	_ZN40_INTERNAL_e3c15d03_4_k_cu_c3b904f5_296094cuda3std6ranges3__45__cpo9iter_moveE
	.align		8
        /*0060*/ 	.dword	_ZN40_INTERNAL_e3c15d03_4_k_cu_c3b904f5_296094cute7productE
	.align		8
        /*0068*/ 	.dword	_ZN40_INTERNAL_e3c15d03_4_k_cu_c3b904f5_296094cute1_E
	.align		8
        /*0070*/ 	.dword	$str$25
	.align		8
        /*0078*/ 	.dword	$str$26
	.align		8
        /*0080*/ 	.dword	$str$27
	.align		8
        /*0088*/ 	.dword	$str$28


//--------------------- .text._ZN7cutlass13device_kernelINS_4gemm6kernel13GemmUniversalIN4cute5tupleIJiiiiEEENS1_10collective13CollectiveMmaINS1_35MainloopSm100TmaUmmaWarpSpecializedILi8ELi2ELi4ENS5_IJNS4_1CILi4EEESB_NSA_ILi1EEEEEEEENS5_IJNSA_ILi256EEENSA_ILi128EEENSA_ILi64EEEEEENS_6half_tENS5_IJlSC_lEEESJ_SK_NS4_8TiledMMAINS4_8MMA_AtomIJNS4_26SM100_MMA_F16BF16_2x1SM_SSISJ_SJ_fLi256ELi128ELNS4_4UMMA5MajorE0ELSP_0ELNSO_7ScaleInE0ELSQ_0EEEEEENS4_6LayoutINS5_IJSC_SC_SC_EEENS5_IJNSA_ILi0EEESV_SV_EEEEENS5_IJNS4_10UnderscoreESY_SY_EEEEENS4_28SM100_TMA_2SM_LOAD_MULTICASTENS4_14ComposedLayoutINS4_7SwizzleILi3ELi4ELi3EEENS4_18smem_ptr_flag_bitsILi16EEENST_INS5_IJNSA_ILi8EEESH_EEENS5_IJSH_SC_EEEEEEEvNS4_8identityES11_S1B_vS1C_EENS_8epilogue10collective18CollectiveEpilogueINS1E_23Sm100TmaWarpSpecializedILi4ELi2ELi32ELb1ELb0EEEJNS5_IJSG_SG_SH_EEENS5_IJNST_ISG_SC_EENST_INSA_ILi32EEESC_EEEEESJ_SK_SJ_SK_NS1E_6fusion15FusionCallbacksIS1I_NS1O_17LinearCombinationISJ_fSJ_fLNS_15FloatRoundStyleE2EEES1J_S1N_JEEENS4_5SM1004TMEM4LOAD26SM100_TMEM_LOAD_32dp32b32xENS4_13SM90_TMA_LOADENS12_INS13_ILi2ELi4ELi3EEES16_NST_INS5_IJS17_S1L_EEENS5_IJS1L_SC_EEEEEEENS4_39AutoVectorizingCopyWithAssumedAlignmentILi128EEENS4_14SM90_TMA_STOREES23_S25_S25_EEEvvEEEEvNT_6ParamsE --------------------------
	.section	.text._ZN7cutlass13device_kernelINS_4gemm6kernel13GemmUniversalIN4cute5tupleIJiiiiEEENS1_10collective13CollectiveMmaINS1_35MainloopSm100TmaUmmaWarpSpecializedILi8ELi2ELi4ENS5_IJNS4_1CILi4EEESB_NSA_ILi1EEEEEEEENS5_IJNSA_ILi256EEENSA_ILi128EEENSA_ILi64EEEEEENS_6half_tENS5_IJlSC_lEEESJ_SK_NS4_8TiledMMAINS4_8MMA_AtomIJNS4_26SM100_MMA_F16BF16_2x1SM_SSISJ_SJ_fLi256ELi128ELNS4_4UMMA5MajorE0ELSP_0ELNSO_7ScaleInE0ELSQ_0EEEEEENS4_6LayoutINS5_IJSC_SC_SC_EEENS5_IJNSA_ILi0EEESV_SV_EEEEENS5_IJNS4_10UnderscoreESY_SY_EEEEENS4_28SM100_TMA_2SM_LOAD_MULTICASTENS4_14ComposedLayoutINS4_7SwizzleILi3ELi4ELi3EEENS4_18smem_ptr_flag_bitsILi16EEENST_INS5_IJNSA_ILi8EEESH_EEENS5_IJSH_SC_EEEEEEEvNS4_8identityES11_S1B_vS1C_EENS_8epilogue10collective18CollectiveEpilogueINS1E_23Sm100TmaWarpSpecializedILi4ELi2ELi32ELb1ELb0EEEJNS5_IJSG_SG_SH_EEENS5_IJNST_ISG_SC_EENST_INSA_ILi32EEESC_EEEEESJ_SK_SJ_SK_NS1E_6fusion15FusionCallbacksIS1I_NS1O_17LinearCombinationISJ_fSJ_fLNS_15FloatRoundStyleE2EEES1J_S1N_JEEENS4_5SM1004TMEM4LOAD26SM100_TMEM_LOAD_32dp32b32xENS4_13SM90_TMA_LOADENS12_INS13_ILi2ELi4ELi3EEES16_NST_INS5_IJS17_S1L_EEENS5_IJS1L_SC_EEEEEEENS4_39AutoVectorizingCopyWithAssumedAlignmentILi128EEENS4_14SM90_TMA_STOREES23_S25_S25_EEEvvEEEEvNT_6ParamsE,"ax",@progbits
	.align	128
.text._ZN7cutlass13device_kernelINS_4gemm6kernel13GemmUniversalIN4cute5tupleIJiiiiEEENS1_10collective13CollectiveMmaINS1_35MainloopSm100TmaUmmaWarpSpecializedILi8ELi2ELi4ENS5_IJNS4_1CILi4EEESB_NSA_ILi1EEEEEEEENS5_IJNSA_ILi256EEENSA_ILi128EEENSA_ILi64EEEEEENS_6half_tENS5_IJlSC_lEEESJ_SK_NS4_8TiledMMAINS4_8MMA_AtomIJNS4_26SM100_MMA_F16BF16_2x1SM_SSISJ_SJ_fLi256ELi128ELNS4_4UMMA5MajorE0ELSP_0ELNSO_7ScaleInE0ELSQ_0EEEEEENS4_6LayoutINS5_IJSC_SC_SC_EEENS5_IJNSA_ILi0EEESV_SV_EEEEENS5_IJNS4_10UnderscoreESY_SY_EEEEENS4_28SM100_TMA_2SM_LOAD_MULTICASTENS4_14ComposedLayoutINS4_7SwizzleILi3ELi4ELi3EEENS4_18smem_ptr_flag_bitsILi16EEENST_INS5_IJNSA_ILi8EEESH_EEENS5_IJSH_SC_EEEEEEEvNS4_8identityES11_S1B_vS1C_EENS_8epilogue10collective18CollectiveEpilogueINS1E_23Sm100TmaWarpSpecializedILi4ELi2ELi32ELb1ELb0EEEJNS5_IJSG_SG_SH_EEENS5_IJNST_ISG_SC_EENST_INSA_ILi32EEESC_EEEEESJ_SK_SJ_SK_NS1E_6fusion15FusionCallbacksIS1I_NS1O_17LinearCombinationISJ_fSJ_fLNS_15FloatRoundStyleE2EEES1J_S1N_JEEENS4_5SM1004TMEM4LOAD26SM100_TMEM_LOAD_32dp32b32xENS4_13SM90_TMA_LOADENS12_INS13_ILi2ELi4ELi3EEES16_NST_INS5_IJS17_S1L_EEENS5_IJS1L_SC_EEEEEEENS4_39AutoVectorizingCopyWithAssumedAlignmentILi128EEENS4_14SM90_TMA_STOREES23_S25_S25_EEEvvEEEEvNT_6ParamsE:
        .type           _ZN7cutlass13device_kernelINS_4gemm6kernel13GemmUniversalIN4cute5tupleIJiiiiEEENS1_10collective13CollectiveMmaINS1_35MainloopSm100TmaUmmaWarpSpecializedILi8ELi2ELi4ENS5_IJNS4_1CILi4EEESB_NSA_ILi1EEEEEEEENS5_IJNSA_ILi256EEENSA_ILi128EEENSA_ILi64EEEEEENS_6half_tENS5_IJlSC_lEEESJ_SK_NS4_8TiledMMAINS4_8MMA_AtomIJNS4_26SM100_MMA_F16BF16_2x1SM_SSISJ_SJ_fLi256ELi128ELNS4_4UMMA5MajorE0ELSP_0ELNSO_7ScaleInE0ELSQ_0EEEEEENS4_6LayoutINS5_IJSC_SC_SC_EEENS5_IJNSA_ILi0EEESV_SV_EEEEENS5_IJNS4_10UnderscoreESY_SY_EEEEENS4_28SM100_TMA_2SM_LOAD_MULTICASTENS4_14ComposedLayoutINS4_7SwizzleILi3ELi4ELi3EEENS4_18smem_ptr_flag_bitsILi16EEENST_INS5_IJNSA_ILi8EEESH_EEENS5_IJSH_SC_EEEEEEEvNS4_8identityES11_S1B_vS1C_EENS_8epilogue10collective18CollectiveEpilogueINS1E_23Sm100TmaWarpSpecializedILi4ELi2ELi32ELb1ELb0EEEJNS5_IJSG_SG_SH_EEENS5_IJNST_ISG_SC_EENST_INSA_ILi32EEESC_EEEEESJ_SK_SJ_SK_NS1E_6fusion15FusionCallbacksIS1I_NS1O_17LinearCombinationISJ_fSJ_fLNS_15FloatRoundStyleE2EEES1J_S1N_JEEENS4_5SM1004TMEM4LOAD26SM100_TMEM_LOAD_32dp32b32xENS4_13SM90_TMA_LOADENS12_INS13_ILi2ELi4ELi3EEES16_NST_INS5_IJS17_S1L_EEENS5_IJS1L_SC_EEEEEEENS4_39AutoVectorizingCopyWithAssumedAlignmentILi128EEENS4_14SM90_TMA_STOREES23_S25_S25_EEEvvEEEEvNT_6ParamsE,@function
        .size           _ZN7cutlass13device_kernelINS_4gemm6kernel13GemmUniversalIN4cute5tupleIJiiiiEEENS1_10collective13CollectiveMmaINS1_35MainloopSm100TmaUmmaWarpSpecializedILi8ELi2ELi4ENS5_IJNS4_1CILi4EEESB_NSA_ILi1EEEEEEEENS5_IJNSA_ILi256EEENSA_ILi128EEENSA_ILi64EEEEEENS_6half_tENS5_IJlSC_lEEESJ_SK_NS4_8TiledMMAINS4_8MMA_AtomIJNS4_26SM100_MMA_F16BF16_2x1SM_SSISJ_SJ_fLi256ELi128ELNS4_4UMMA5MajorE0ELSP_0ELNSO_7ScaleInE0ELSQ_0EEEEEENS4_6LayoutINS5_IJSC_SC_SC_EEENS5_IJNSA_ILi0EEESV_SV_EEEEENS5_IJNS4_10UnderscoreESY_SY_EEEEENS4_28SM100_TMA_2SM_LOAD_MULTICASTENS4_14ComposedLayoutINS4_7SwizzleILi3ELi4ELi3EEENS4_18smem_ptr_flag_bitsILi16EEENST_INS5_IJNSA_ILi8EEESH_EEENS5_IJSH_SC_EEEEEEEvNS4_8identityES11_S1B_vS1C_EENS_8epilogue10collective18CollectiveEpilogueINS1E_23Sm100TmaWarpSpecializedILi4ELi2ELi32ELb1ELb0EEEJNS5_IJSG_SG_SH_EEENS5_IJNST_ISG_SC_EENST_INSA_ILi32EEESC_EEEEESJ_SK_SJ_SK_NS1E_6fusion15FusionCallbacksIS1I_NS1O_17LinearCombinationISJ_fSJ_fLNS_15FloatRoundStyleE2EEES1J_S1N_JEEENS4_5SM1004TMEM4LOAD26SM100_TMEM_LOAD_32dp32b32xENS4_13SM90_TMA_LOADENS12_INS13_ILi2ELi4ELi3EEES16_NST_INS5_IJS17_S1L_EEENS5_IJS1L_SC_EEEEEEENS4_39AutoVectorizingCopyWithAssumedAlignmentILi128EEENS4_14SM90_TMA_STOREES23_S25_S25_EEEvvEEEEvNT_6ParamsE,(.L_x_209 - _ZN7cutlass13device_kernelINS_4gemm6kernel13GemmUniversalIN4cute5tupleIJiiiiEEENS1_10collective13CollectiveMmaINS1_35MainloopSm100TmaUmmaWarpSpecializedILi8ELi2ELi4ENS5_IJNS4_1CILi4EEESB_NSA_ILi1EEEEEEEENS5_IJNSA_ILi256EEENSA_ILi128EEENSA_ILi64EEEEEENS_6half_tENS5_IJlSC_lEEESJ_SK_NS4_8TiledMMAINS4_8MMA_AtomIJNS4_26SM100_MMA_F16BF16_2x1SM_SSISJ_SJ_fLi256ELi128ELNS4_4UMMA5MajorE0ELSP_0ELNSO_7ScaleInE0ELSQ_0EEEEEENS4_6LayoutINS5_IJSC_SC_SC_EEENS5_IJNSA_ILi0EEESV_SV_EEEEENS5_IJNS4_10UnderscoreESY_SY_EEEEENS4_28SM100_TMA_2SM_LOAD_MULTICASTENS4_14ComposedLayoutINS4_7SwizzleILi3ELi4ELi3EEENS4_18smem_ptr_flag_bitsILi16EEENST_INS5_IJNSA_ILi8EEESH_EEENS5_IJSH_SC_EEEEEEEvNS4_8identityES11_S1B_vS1C_EENS_8epilogue10collective18CollectiveEpilogueINS1E_23Sm100TmaWarpSpecializedILi4ELi2ELi32ELb1ELb0EEEJNS5_IJSG_SG_SH_EEENS5_IJNST_ISG_SC_EENST_INSA_ILi32EEESC_EEEEESJ_SK_SJ_SK_NS1E_6fusion15FusionCallbacksIS1I_NS1O_17LinearCombinationISJ_fSJ_fLNS_15FloatRoundStyleE2EEES1J_S1N_JEEENS4_5SM1004TMEM4LOAD26SM100_TMEM_LOAD_32dp32b32xENS4_13SM90_TMA_LOADENS12_INS13_ILi2ELi4ELi3EEES16_NST_INS5_IJS17_S1L_EEENS5_IJS1L_SC_EEEEEEENS4_39AutoVectorizingCopyWithAssumedAlignmentILi128EEENS4_14SM90_TMA_STOREES23_S25_S25_EEEvvEEEEvNT_6ParamsE)
        .other          _ZN7cutlass13device_kernelINS_4gemm6kernel13GemmUniversalIN4cute5tupleIJiiiiEEENS1_10collective13CollectiveMmaINS1_35MainloopSm100TmaUmmaWarpSpecializedILi8ELi2ELi4ENS5_IJNS4_1CILi4EEESB_NSA_ILi1EEEEEEEENS5_IJNSA_ILi256EEENSA_ILi128EEENSA_ILi64EEEEEENS_6half_tENS5_IJlSC_lEEESJ_SK_NS4_8TiledMMAINS4_8MMA_AtomIJNS4_26SM100_MMA_F16BF16_2x1SM_SSISJ_SJ_fLi256ELi128ELNS4_4UMMA5MajorE0ELSP_0ELNSO_7ScaleInE0ELSQ_0EEEEEENS4_6LayoutINS5_IJSC_SC_SC_EEENS5_IJNSA_ILi0EEESV_SV_EEEEENS5_IJNS4_10UnderscoreESY_SY_EEEEENS4_28SM100_TMA_2SM_LOAD_MULTICASTENS4_14ComposedLayoutINS4_7SwizzleILi3ELi4ELi3EEENS4_18smem_ptr_flag_bitsILi16EEENST_INS5_IJNSA_ILi8EEESH_EEENS5_IJSH_SC_EEEEEEEvNS4_8identityES11_S1B_vS1C_EENS_8epilogue10collective18CollectiveEpilogueINS1E_23Sm100TmaWarpSpecializedILi4ELi2ELi32ELb1ELb0EEEJNS5_IJSG_SG_SH_EEENS5_IJNST_ISG_SC_EENST_INSA_ILi32EEESC_EEEEESJ_SK_SJ_SK_NS1E_6fusion15FusionCallbacksIS1I_NS1O_17LinearCombinationISJ_fSJ_fLNS_15FloatRoundStyleE2EEES1J_S1N_JEEENS4_5SM1004TMEM4LOAD26SM100_TMEM_LOAD_32dp32b32xENS4_13SM90_TMA_LOADENS12_INS13_ILi2ELi4ELi3EEES16_NST_INS5_IJS17_S1L_EEENS5_IJS1L_SC_EEEEEEENS4_39AutoVectorizingCopyWithAssumedAlignmentILi128EEENS4_14SM90_TMA_STOREES23_S25_S25_EEEvvEEEEvNT_6ParamsE,@"STO_CUDA_ENTRY STV_DEFAULT"
_ZN7cutlass13device_kernelINS_4gemm6kernel13GemmUniversalIN4cute5tupleIJiiiiEEENS1_10collective13CollectiveMmaINS1_35MainloopSm100TmaUmmaWarpSpecializedILi8ELi2ELi4ENS5_IJNS4_1CILi4EEESB_NSA_ILi1EEEEEEEENS5_IJNSA_ILi256EEENSA_ILi128EEENSA_ILi64EEEEEENS_6half_tENS5_IJlSC_lEEESJ_SK_NS4_8TiledMMAINS4_8MMA_AtomIJNS4_26SM100_MMA_F16BF16_2x1SM_SSISJ_SJ_fLi256ELi128ELNS4_4UMMA5MajorE0ELSP_0ELNSO_7ScaleInE0ELSQ_0EEEEEENS4_6LayoutINS5_IJSC_SC_SC_EEENS5_IJNSA_ILi0EEESV_SV_EEEEENS5_IJNS4_10UnderscoreESY_SY_EEEEENS4_28SM100_TMA_2SM_LOAD_MULTICASTENS4_14ComposedLayoutINS4_7SwizzleILi3ELi4ELi3EEENS4_18smem_ptr_flag_bitsILi16EEENST_INS5_IJNSA_ILi8EEESH_EEENS5_IJSH_SC_EEEEEEEvNS4_8identityES11_S1B_vS1C_EENS_8epilogue10collective18CollectiveEpilogueINS1E_23Sm100TmaWarpSpecializedILi4ELi2ELi32ELb1ELb0EEEJNS5_IJSG_SG_SH_EEENS5_IJNST_ISG_SC_EENST_INSA_ILi32EEESC_EEEEESJ_SK_SJ_SK_NS1E_6fusion15FusionCallbacksIS1I_NS1O_17LinearCombinationISJ_fSJ_fLNS_15FloatRoundStyleE2EEES1J_S1N_JEEENS4_5SM1004TMEM4LOAD26SM100_TMEM_LOAD_32dp32b32xENS4_13SM90_TMA_LOADENS12_INS13_ILi2ELi4ELi3EEES16_NST_INS5_IJS17_S1L_EEENS5_IJS1L_SC_EEEEEEENS4_39AutoVectorizingCopyWithAssumedAlignmentILi128EEENS4_14SM90_TMA_STOREES23_S25_S25_EEEvvEEEEvNT_6ParamsE:
[----:B------:R-:W1:Y:S01]  /*0000*/  LDC R1, c[0x0][0x37c] ;  /* 0x0000df00ff017b82 */ /* 0x000e620000000800 */
[----:B------:R-:W2:Y:S01]  /*0010*/  S2R R98, SR_TID.X ;  /* 0x0000000000627919 */ /* 0x000ea20000002100 */
[----:B------:R-:W3:Y:S06]  /*0020*/  LDCU.64 UR8, c[0x0][0x890] ;  /* 0x00011200ff0877ac */ /* 0x000eec0008000a00 */
[----:B------:R-:W4:Y:S01]  /*0030*/  S2UR UR4, SR_CgaCtaId ;  /* 0x00000000000479c3 */ /* 0x000f220000008800 */
[----:B------:R-:W-:Y:S02]  /*0040*/  PRMT R84, RZ, 0x7610, R84 ;  /* 0x00007610ff547816 */ /* 0x000fe40000000054 */
[----:B------:R-:W-:-:S02]  /*0050*/  ELECT P0, URZ, PT ;  /* 0x0000000000ff782f */ /* 0x000fc40003800000 */
[----:B---3--:R-:W-:-:S04]  /*0060*/  ISETP.NE.U32.AND P1, PT, RZ, UR8, PT ;  /* 0x00000008ff007c0c */ /* 0x008fc8000bf25070 */
[----:B------:R-:W-:Y:S01]  /*0070*/  ISETP.NE.AND.EX P2, PT, RZ, UR9, PT, P1 ;  /* 0x00000009ff007c0c */ /* 0x000fe2000bf45310 */
[----:B----4-:R-:W-:Y:S02]  /*0080*/  ULOP3.LUT UR46, UR4, 0x1, URZ, 0xc0, !UPT ;  /* 0x00000001042e7892 */ /* 0x010fe4000f8ec0ff */
[----:B------:R-:W-:Y:S01]  /*0090*/  ULOP3.LUT UR45, UR4, 0x1, URZ, 0x3c, !UPT ;  /* 0x00000001042d7892 */ /* 0x000fe2000f8e3cff */
[----:B--2---:R-:W-:-:S05]  /*00a0*/  SHF.R.U32.HI R85, RZ, 0x5, R98 ;  /* 0x00000005ff557819 */ /* 0x004fca0000011662 */
[----:B------:R-:W2:Y:S02]  /*00b0*/  SHFL.IDX PT, R0, R85, RZ, 0x1f ;  /* 0x00001fff55007589 */ /* 0x000ea400000e0000 */
[----:B--2---:R-:W-:Y:S02]  /*00c0*/  R2UR UR21, R0 ;  /* 0x00000000001572ca */ /* 0x004fe400000e0000 */
[----:B-1----:R-:W-:-:S13]  /*00d0*/  @P2 BRA `(.L_x_0) ;  /* 0x0000000000302947 */ /* 0x002fda0003800000 */
[----:B------:R-:W1:Y:S02]  /*00e0*/  LDCU.64 UR4, c[0x0][0x888] ;  /* 0x00011100ff0477ac */ /* 0x000e640008000a00 */
[----:B-1----:R-:W-:-:S04]  /*00f0*/  UISETP.NE.U32.AND UP0, UPT, UR4, URZ, UPT ;  /* 0x000000ff0400728c */ /* 0x002fc8000bf05070 */
[----:B------:R-:W-:-:S09]  /*0100*/  UISETP.NE.AND.EX UP0, UPT, UR5, URZ, UPT, UP0 ;  /* 0x000000ff0500728c */ /* 0x000fd2000bf05300 */
[----:B------:R-:W-:Y:S05]  /*0110*/  BRA.U !UP0, `(.L_x_1) ;  /* 0x0000000108147547 */ /* 0x000fea000b800000 */
[----:B------:R-:W1:Y:S01]  /*0120*/  LDC.64 R2, c[0x0][0x888] ;  /* 0x00022200ff027b82 */ /* 0x000e620000000a00 */
[----:B------:R-:W1:Y:S02]  /*0130*/  LDCU.64 UR4, c[0x0][0x358] ;  /* 0x00006b00ff0477ac */ /* 0x000e640008000a00 */
[----:B-1----:R1:W5:Y:S01]  /*0140*/  LDG.E R41, desc[UR4][R2.64] ;  /* 0x0000000402297981 */ /* 0x002362000c1e1900 */
[----:B------:R-:W-:Y:S01]  /*0150*/  HFMA2 R84, -RZ, RZ, 0, 5.9604644775390625e-08 ;  /* 0x00000001ff547431 */ /* 0x000fe200000001ff */
[----:B------:R-:W-:Y:S05]  /*0160*/  BRA `(.L_x_0) ;  /* 0x00000000000c7947 */ /* 0x000fea0003800000 */
.L_x_1:
[----:B------:R-:W1:Y:S01]  /*0170*/  LDCU UR4, c[0x0][0x880] ;  /* 0x00011000ff0477ac */ /* 0x000e620008000800 */
[----:B------:R-:W-:Y:S01]  /*0180*/  HFMA2 R84, -RZ, RZ, 0, 5.9604644775390625e-08 ;  /* 0x00000001ff547431 */ /* 0x000fe200000001ff */
[----:B-1----:R-:W-:-:S07]  /*0190*/  MOV R41, UR4 ;  /* 0x0000000400297c02 */ /* 0x002fce0008000f00 */
.L_x_0:
[----:B------:R-:W2:Y:S02]  /*01a0*/  LDCU.64 UR4, c[0x0][0x8b0] ;  /* 0x00011600ff0477ac */ /* 0x000ea40008000a00 */
[----:B--2---:R-:W-:-:S04]  /*01b0*/  UISETP.NE.U32.AND UP0, UPT, UR4, URZ, UPT ;  /* 0x000000ff0400728c */ /* 0x004fc8000bf05070 */
[----:B------:R-:W-:-:S09]  /*01c0*/  UISETP.NE.AND.EX UP0, UPT, UR5, URZ, UPT, UP0 ;  /* 0x000000ff0500728c */ /* 0x000fd2000bf05300 */
[----:B------:R-:W-:Y:S05]  /*01d0*/  BRA.U UP0, `(.L_x_2) ;  /* 0x0000000100287547 */ /* 0x000fea000b800000 */
[----:B------:R-:W2:Y:S02]  /*01e0*/  LDCU.64 UR4, c[0x0][0x8a8] ;  /* 0x00011500ff0477ac */ /* 0x000ea40008000a00 */
[----:B--2---:R-:W-:-:S04]  /*01f0*/  UISETP.NE.U32.AND UP0, UPT, UR4, URZ, UPT ;  /* 0x000000ff0400728c */ /* 0x004fc8000bf05070 */
[----:B------:R-:W-:-:S09]  /*0200*/  UISETP.NE.AND.EX UP0, UPT, UR5, URZ, UPT, UP0 ;  /* 0x000000ff0500728c */ /* 0x000fd2000bf05300 */
[----:B------:R-:W-:Y:S05]  /*0210*/  BRA.U !UP0, `(.L_x_3) ;  /* 0x0000000108107547 */ /* 0x000fea000b800000 */
[----:B------:R-:W2:Y:S01]  /*0220*/  LDC.64 R38, c[0x0][0x8a8] ;  /* 0x00022a00ff267b82 */ /* 0x000ea20000000a00 */
[----:B------:R-:W2:Y:S02]  /*0230*/  LDCU.64 UR4, c[0x0][0x358] ;  /* 0x00006b00ff0477ac */ /* 0x000ea40008000a00 */
[----:B--2---:R2:W5:Y:S01]  /*0240*/  LDG.E R38, desc[UR4][R38.64] ;  /* 0x0000000426267981 */ /* 0x004562000c1e1900 */
[----:B------:R-:W-:Y:S05]  /*0250*/  BRA `(.L_x_2) ;  /* 0x0000000000087947 */ /* 0x000fea0003800000 */
.L_x_3:
[----:B------:R-:W2:Y:S02]  /*0260*/  LDCU UR4, c[0x0][0x8a0] ;  /* 0x00011400ff0477ac */ /* 0x000ea40008000800 */
[----:B--2---:R-:W-:Y:S02]  /*0270*/  MOV R38, UR4 ;  /* 0x0000000400267c02 */ /* 0x004fe40008000f00 */
.L_x_2:
[----:B------:R-:W-:Y:S01]  /*0280*/  IMAD.U32 R0, RZ, RZ, UR21 ;  /* 0x00000015ff007e24 */ /* 0x000fe2000f8e00ff */
[----:B------:R-:W-:Y:S04]  /*0290*/  BSSY.RECONVERGENT B0, `(.L_x_4) ;  /* 0x000000c000007945 */ /* 0x000fe80003800200 */
[C---:B------:R-:W-:Y:S02]  /*02a0*/  ISETP.NE.OR P3, PT, R0.reuse, 0x1, !P0 ;  /* 0x000000010000780c */ /* 0x040fe40004765670 */
[----:B------:R-:W-:-:S11]  /*02b0*/  ISETP.NE.OR P2, PT, R0, 0x3, !P0 ;  /* 0x000000030000780c */ /* 0x000fd60004745670 */
[----:B------:R-:W-:Y:S05]  /*02c0*/  @P3 BRA `(.L_x_5) ;  /* 0x0000000000203947 */ /* 0x000fea0003800000 */
[----:B------:R-:W3:Y:S02]  /*02d0*/  LDCU.64 UR4, c[0x0][0x348] ;  /* 0x00006900ff0477ac */ /* 0x000ee40008000a00 */
[----:B---3--:R-:W-:Y:S02]  /*02e0*/  UIADD3 UR6, UP1, UPT, UR4, 0x80, URZ ;  /* 0x0000008004067890 */ /* 0x008fe4000ff3e0ff */
[----:B------:R-:W-:Y:S02]  /*02f0*/  UIADD3 UR4, UP0, UPT, UR4, 0x180, URZ ;  /* 0x0000018004047890 */ /* 0x000fe4000ff1e0ff */
[----:B------:R-:W-:Y:S02]  /*0300*/  UIADD3.X UR7, UPT, UPT, URZ, UR5, URZ, UP1, !UPT ;  /* 0x00000005ff077290 */ /* 0x000fe40008ffe4ff */
[----:B------:R-:W-:-:S07]  /*0310*/  UIADD3.X UR5, UPT, UPT, URZ, UR5, URZ, UP0, !UPT ;  /* 0x00000005ff057290 */ /* 0x000fce00087fe4ff */
[----:B------:R3:W-:Y:S02]  /*0320*/  UTMACCTL.PF [UR6] ;  /* 0x00000000060079b9 */ /* 0x0007e40008040000 */
[----:B------:R3:W-:Y:S02]  /*0330*/  UTMACCTL.PF [UR4] ;  /* 0x00000000040079b9 */ /* 0x0007e40008040000 */
[----:B---3--:R-:W-:Y:S01]  /*0340*/  NOP ;  /* 0x0000000000007918 */ /* 0x008fe20000000000 */
.L_x_5:
[----:B------:R-:W-:Y:S05]  /*0350*/  BSYNC.RECONVERGENT B0 ;  /* 0x0000000000007941 */ /* 0x000fea0003800200 */
.L_x_4:
[----:B------:R-:W-:Y:S04]  /*0360*/  BSSY.RECONVERGENT B0, `(.L_x_6) ;  /* 0x000000a000007945 */ /* 0x000fe80003800200 */
        /* <DEDUP_REMOVED lines=9> */
.L_x_7:
[----:B------:R-:W-:Y:S05]  /*0400*/  BSYNC.RECONVERGENT B0 ;  /* 0x0000000000007941 */ /* 0x000fea0003800200 */
.L_x_6:
[----:B------:R-:W3:Y:S01]  /*0410*/  LDCU.64 UR4, c[0x0][0x888] ;  /* 0x00011100ff0477ac */ /* 0x000ee20008000a00 */
[----:B------:R-:W-:Y:S01]  /*0420*/  ISETP.NE.AND.EX P1, PT, RZ, UR9, PT, P1 ;  /* 0x00000009ff007c0c */ /* 0x000fe2000bf25310 */
[----:B------:R-:W-:Y:S01]  /*0430*/  UPLOP3.LUT UP3, UPT, UPT, UPT, UPT, 0x80, 0x8 ;  /* 0x000000000008789c */ /* 0x000fe20003f6f070 */
[----:B---3--:R-:W-:-:S04]  /*0440*/  ISETP.NE.U32.AND P2, PT, RZ, UR4, PT ;  /* 0x00000004ff007c0c */ /* 0x008fc8000bf45070 */
[----:B------:R-:W-:-:S13]  /*0450*/  ISETP.NE.AND.EX P2, PT, RZ, UR5, PT, P2 ;  /* 0x00000005ff007c0c */ /* 0x000fda000bf45320 */
[----:B------:R-:W-:Y:S05]  /*0460*/  @P2 BRA P1, `(.L_x_8) ;  /* 0x0000000000282947 */ /* 0x000fea0000800000 */
[----:B------:R-:W-:Y:S01]  /*0470*/  UISETP.NE.U32.AND UP0, UPT, UR8, URZ, UPT ;  /* 0x000000ff0800728c */ /* 0x000fe2000bf05070 */
[----:B-----5:R-:W-:Y:S01]  /*0480*/  FSETP.NEU.AND P1, PT, R41, RZ, PT ;  /* 0x000000ff2900720b */ /* 0x020fe20003f2d000 */
[----:B------:R-:W-:Y:S02]  /*0490*/  UISETP.NE.U32.AND UP2, UPT, UR4, URZ, UPT ;  /* 0x000000ff0400728c */ /* 0x000fe4000bf45070 */
[----:B------:R-:W-:Y:S02]  /*04a0*/  UISETP.NE.AND.EX UP1, UPT, UR9, URZ, UPT, UP0 ;  /* 0x000000ff0900728c */ /* 0x000fe4000bf25300 */
[----:B------:R-:W-:-:S04]  /*04b0*/  UISETP.NE.AND.EX UP0, UPT, UR5, URZ, UPT, UP2 ;  /* 0x000000ff0500728c */ /* 0x000fc8000bf05320 */
[----:B------:R-:W-:-:S04]  /*04c0*/  USEL UR4, URZ, 0xffffffff, UP0 ;  /* 0xffffffffff047887 */ /* 0x000fc80008000000 */
[----:B------:R-:W-:Y:S01]  /*04d0*/  VOTEU.ANY UP0, P1 ;  /* 0x0000000000ff7886 */ /* 0x000fe20000800100 */
[----:B------:R-:W-:-:S04]  /*04e0*/  @!UP1 USEL UR4, URZ, 0xffffffff, UP0 ;  /* 0xffffffffff049887 */ /* 0x000fc80008000000 */
[----:B------:R-:W-:-:S04]  /*04f0*/  ULOP3.LUT UR4, UR4, 0x1, URZ, 0xc0, !UPT ;  /* 0x0000000104047892 */ /* 0x000fc8000f8ec0ff */
[----:B------:R-:W-:-:S11]  /*0500*/  UISETP.NE.U32.AND UP3, UPT, UR4, 0x1, UPT ;  /* 0x000000010400788c */ /* 0x000fd6000bf65070 */
.L_x_8:
[----:B------:R-:W3:Y:S01]  /*0510*/  SHFL.IDX PT, R0, R85, RZ, 0x1f ;  /* 0x00001fff55007589 */ /* 0x000ee200000e0000 */
[----:B------:R-:W-:-:S04]  /*0520*/  UISETP.NE.AND UP0, UPT, UR21, 0x2, UPT ;  /* 0x000000021500788c */ /* 0x000fc8000bf05270 */
[----:B------:R-:W-:Y:S02]  /*0530*/  UISETP.EQ.AND UP1, UPT, UR46, URZ, !UP0 ;  /* 0x000000ff2e00728c */ /* 0x000fe4000c722270 */
[----:B------:R-:W-:-:S04]  /*0540*/  USEL UR49, URZ, 0x1, UP0 ;  /* 0x00000001ff317887 */ /* 0x000fc80008000000 */
[----:B------:R-:W-:Y:S02]  /*0550*/  PLOP3.LUT P3, PT, P0, PT, UP1, 0x80, 0x8 ;  /* 0x000000000008781c */ /* 0x000fe4000076f018 */
[----:B---3--:R-:W-:-:S13]  /*0560*/  ISETP.NE.AND P1, PT, R0, RZ, PT ;  /* 0x000000ff0000720c */ /* 0x008fda0003f25270 */
[----:B------:R-:W-:Y:S05]  /*0570*/  @P1 BRA `(.L_x_9) ;  /* 0x0000000000781947 */ /* 0x000fea0003800000 */
[----:B------:R-:W3:Y:S01]  /*0580*/  S2UR UR5, SR_CgaCtaId ;  /* 0x00000000000579c3 */ /* 0x000ee20000008800 */
[----:B------:R-:W-:Y:S01]  /*0590*/  UMOV UR4, 0x400 ;  /* 0x0000040000047882 */ /* 0x000fe20000000000 */
[----:B------:R-:W-:Y:S01]  /*05a0*/  UMOV UR8, 0x1 ;  /* 0x0000000100087882 */ /* 0x000fe20000000000 */
[----:B------:R-:W-:Y:S01]  /*05b0*/  UMOV UR6, 0x5 ;  /* 0x0000000500067882 */ /* 0x000fe20000000000 */
[----:B------:R-:W-:-:S04]  /*05c0*/  UIADD3 UR8, UPT, UPT, -UR8, 0x100000, URZ ;  /* 0x0010000008087890 */ /* 0x000fc8000fffe1ff */
[----:B------:R-:W-:Y:S02]  /*05d0*/  USHF.L.U32 UR9, UR8, 0xb, URZ ;  /* 0x0000000b08097899 */ /* 0x000fe400080006ff */
[----:B------:R-:W-:Y:S02]  /*05e0*/  USHF.L.U32 UR8, UR8, 0x1, URZ ;  /* 0x0000000108087899 */ /* 0x000fe400080006ff */
[----:B------:R-:W-:-:S04]  /*05f0*/  UIADD3 UR6, UPT, UPT, -UR6, 0x100000, URZ ;  /* 0x0010000006067890 */ /* 0x000fc8000fffe1ff */
[----:B------:R-:W-:Y:S02]  /*0600*/  USHF.L.U32 UR7, UR6, 0xb, URZ ;  /* 0x0000000b06077899 */ /* 0x000fe400080006ff */
[----:B------:R-:W-:Y:S01]  /*0610*/  USHF.L.U32 UR6, UR6, 0x1, URZ ;  /* 0x0000000106067899 */ /* 0x000fe200080006ff */
[----:B------:R-:W-:Y:S01]  /*0620*/  ELECT P1, URZ, PT ;  /* 0x0000000000ff782f */ /* 0x000fe20003820000 */
[----:B---3--:R-:W-:Y:S01]  /*0630*/  ULEA UR4, UR5, UR4, 0x18 ;  /* 0x0000000405047291 */ /* 0x008fe2000f8ec0ff */
[----:B------:R-:W3:Y:S11]  /*0640*/  FENCE.VIEW.ASYNC.S ;  /* 0x00000000000073c6 */ /* 0x000ef60000000000 */
[----:B---3--:R3:W4:Y:S01]  /*0650*/  SYNCS.EXCH.64 URZ, [UR4], UR8 ;  /* 0x0000000804ff75b2 */ /* 0x0087220008000100 */
[----:B------:R3:W1:Y:S01]  /*0660*/  SYNCS.EXCH.64 URZ, [UR4+0x40], UR6 ;  /* 0x0000400604ff75b2 */ /* 0x0006620008000100 */
        /* <DEDUP_REMOVED lines=13> */
[----:B------:R3:W1:Y:S02]  /*0740*/  SYNCS.EXCH.64 URZ, [UR4+0x78], UR6 ;  /* 0x0000780604ff75b2 */ /* 0x0006640008000100 */
[----:B---3--:R-:W-:Y:S01]  /*0750*/  NOP ;  /* 0x0000000000007918 */ /* 0x008fe20000000000 */
.L_x_9:
[----:B------:R-:W3:Y:S01]  /*0760*/  SHFL.IDX PT, R0, R85, RZ, 0x1f ;  /* 0x00001fff55007589 */ /* 0x000ee200000e0000 */
[----:B------:R-:W-:Y:S01]  /*0770*/  NOP ;  /* 0x0000000000007918 */ /* 0x000fe20000000000 */
[----:B---3--:R-:W-:-:S13]  /*0780*/  ISETP.NE.AND P1, PT, R0, 0x1, PT ;  /* 0x000000010000780c */ /* 0x008fda0003f25270 */
        /* <DEDUP_REMOVED lines=14> */
[----:B---3--:R3:W1:Y:S01]  /*0870*/  SYNCS.EXCH.64 URZ, [UR4+0x80], UR8 ;  /* 0x0000800804ff75b2 */ /* 0x0086620008000100 */
[----:B------:R3:W1:Y:S01]  /*0880*/  SYNCS.EXCH.64 URZ, [UR4+0xa0], UR6 ;  /* 0x0000a00604ff75b2 */ /* 0x0006620008000100 */
[----:B------:R3:W1:Y:S01]  /*0890*/  SYNCS.EXCH.64 URZ, [UR4+0x88], UR8 ;  /* 0x0000880804ff75b2 */ /* 0x0006620008000100 */
[----:B------:R3:W1:Y:S01]  /*08a0*/  SYNCS.EXCH.64 URZ, [UR4+0xa8], UR6 ;  /* 0x0000a80604ff75b2 */ /* 0x0006620008000100 */
[----:B------:R3:W1:Y:S01]  /*08b0*/  SYNCS.EXCH.64 URZ, [UR4+0x90], UR8 ;  /* 0x0000900804ff75b2 */ /* 0x0006620008000100 */
[----:B------:R3:W1:Y:S01]  /*08c0*/  SYNCS.EXCH.64 URZ, [UR4+0xb0], UR6 ;  /* 0x0000b00604ff75b2 */ /* 0x0006620008000100 */
[----:B------:R3:W1:Y:S01]  /*08d0*/  SYNCS.EXCH.64 URZ, [UR4+0x98], UR8 ;  /* 0x0000980804ff75b2 */ /* 0x0006620008000100 */
[----:B------:R3:W1:Y:S01]  /*08e0*/  SYNCS.EXCH.64 URZ, [UR4+0xb8], UR6 ;  /* 0x0000b80604ff75b2 */ /* 0x0006620008000100 */
[----:B------:R-:W-:Y:S01]  /*08f0*/  NOP ;  /* 0x0000000000007918 */ /* 0x000fe20000000000 */
.L_x_10:
[----:B------:R-:W2:Y:S01]  /*0900*/  SHFL.IDX PT, R0, R85, RZ, 0x1f ;  /* 0x00001fff55007589 */ /* 0x000ea200000e0000 */
[----:B------:R-:W-:Y:S01]  /*0910*/  NOP ;  /* 0x0000000000007918 */ /* 0x000fe20000000000 */
[----:B--2---:R-:W-:-:S13]  /*0920*/  ISETP.NE.AND P1, PT, R0, 0x3, PT ;  /* 0x000000030000780c */ /* 0x004fda0003f25270 */
[----:B------:R-:W-:Y:S05]  /*0930*/  @P1 BRA `(.L_x_11) ;  /* 0x0000000000301947 */ /* 0x000fea0003800000 */
[----:B---3--:R-:W2:Y:S01]  /*0940*/  S2UR UR6, SR_CgaCtaId ;  /* 0x00000000000679c3 */ /* 0x008ea20000008800 */
[----:B------:R-:W-:Y:S01]  /*0950*/  UMOV UR4, 0x400 ;  /* 0x0000040000047882 */ /* 0x000fe20000000000 */
[----:B------:R-:W-:Y:S01]  /*0960*/  UMOV UR5, 0x20 ;  /* 0x0000002000057882 */ /* 0x000fe20000000000 */
[----:B------:R-:W-:Y:S01]  /*0970*/  ELECT P1, URZ, PT ;  /* 0x0000000000ff782f */ /* 0x000fe20003820000 */
[----:B--2---:R-:W-:Y:S02]  /*0980*/  ULEA UR6, UR6, UR4, 0x18 ;  /* 0x0000000406067291 */ /* 0x004fe4000f8ec0ff */
[----:B------:R-:W-:-:S04]  /*0990*/  UIADD3 UR4, UPT, UPT, -UR5, 0x100000, URZ ;  /* 0x0010000005047890 */ /* 0x000fc8000fffe1ff */
[----:B------:R-:W-:Y:S02]  /*09a0*/  USHF.L.U32 UR5, UR4, 0xb, URZ ;  /* 0x0000000b04057899 */ /* 0x000fe400080006ff */
[----:B------:R-:W-:Y:S01]  /*09b0*/  USHF.L.U32 UR4, UR4, 0x1, URZ ;  /* 0x0000000104047899 */ /* 0x000fe200080006ff */
[----:B------:R-:W2:Y:S11]  /*09c0*/  FENCE.VIEW.ASYNC.S ;  /* 0x00000000000073c6 */ /* 0x000eb60000000000 */
[----:B--2---:R2:W3:Y:S01]  /*09d0*/  SYNCS.EXCH.64 URZ, [UR6+0xc0], UR4 ;  /* 0x0000c00406ff75b2 */ /* 0x0044e20008000100 */
[----:B------:R2:W1:Y:S01]  /*09e0*/  SYNCS.EXCH.64 URZ, [UR6+0xc8], UR4 ;  /* 0x0000c80406ff75b2 */ /* 0x0004620008000100 */
[----:B------:R-:W-:Y:S01]  /*09f0*/  NOP ;  /* 0x0000000000007918 */ /* 0x000fe20000000000 */
.L_x_11:
[----:B------:R-:W4:Y:S01]  /*0a00*/  SHFL.IDX PT, R0, R85, RZ, 0x1f ;  /* 0x00001fff55007589 */ /* 0x000f2200000e0000 */
[----:B------:R-:W-:Y:S01]  /*0a10*/  NOP ;  /* 0x0000000000007918 */ /* 0x000fe20000000000 */
[----:B----4-:R-:W-:-:S13]  /*0a20*/  ISETP.NE.AND P1, PT, R0, 0x4, PT ;  /* 0x000000040000780c */ /* 0x010fda0003f25270 */
[----:B------:R-:W-:Y:S05]  /*0a30*/  @P1 BRA `(.L_x_12) ;  /* 0x00000000004c1947 */ /* 0x000fea0003800000 */
[----:B--2---:R-:W2:Y:S01]  /*0a40*/  S2UR UR5, SR_CgaCtaId ;  /* 0x00000000000579c3 */ /* 0x004ea20000008800 */
[----:B---3--:R-:W-:Y:S01]  /*0a50*/  UMOV UR4, 0xe20 ;  /* 0x00000e2000047882 */ /* 0x008fe20000000000 */
[----:B------:R-:W-:Y:S01]  /*0a60*/  UMOV UR6, 0x400 ;  /* 0x0000040000067882 */ /* 0x000fe20000000000 */
[----:B------:R-:W-:Y:S01]  /*0a70*/  USEL UR4, UR4, 0xc20, UP3 ;  /* 0x00000c2004047887 */ /* 0x000fe20009800000 */
[----:B------:R-:W-:Y:S01]  /*0a80*/  UMOV UR8, 0x1 ;  /* 0x0000000100087882 */ /* 0x000fe20000000000 */
[----:B------:R-:W-:Y:S01]  /*0a90*/  ELECT P1, URZ, PT ;  /* 0x0000000000ff782f */ /* 0x000fe20003820000 */
[----:B------:R-:W-:-:S04]  /*0aa0*/  UIADD3 UR8, UPT, UPT, -UR8, 0x100000, URZ ;  /* 0x0010000008087890 */ /* 0x000fc8000fffe1ff */
[----:B------:R-:W-:Y:S02]  /*0ab0*/  USHF.L.U32 UR9, UR8, 0xb, URZ ;  /* 0x0000000b08097899 */ /* 0x000fe400080006ff */
[----:B------:R-:W-:Y:S02]  /*0ac0*/  USHF.L.U32 UR8, UR8, 0x1, URZ ;  /* 0x0000000108087899 */ /* 0x000fe400080006ff */
[----:B--2---:R-:W-:Y:S02]  /*0ad0*/  ULEA UR6, UR5, UR6, 0x18 ;  /* 0x0000000605067291 */ /* 0x004fe4000f8ec0ff */
[----:B------:R-:W-:-:S04]  /*0ae0*/  UIADD3 UR4, UPT, UPT, -UR4, 0x100000, URZ ;  /* 0x0010000004047890 */ /* 0x000fc8000fffe1ff */
[----:B------:R-:W-:Y:S02]  /*0af0*/  USHF.L.U32 UR5, UR4, 0xb, URZ ;  /* 0x0000000b04057899 */ /* 0x000fe400080006ff */
[----:B------:R-:W-:Y:S01]  /*0b00*/  USHF.L.U32 UR4, UR4, 0x1, URZ ;  /* 0x0000000104047899 */ /* 0x000fe200080006ff */
[----:B------:R-:W2:Y:S03]  /*0b10*/  FENCE.VIEW.ASYNC.S ;  /* 0x00000000000073c6 */ /* 0x000ea60000000000 */
[----:B--2---:R4:W2:Y:S08]  /*0b20*/  SYNCS.EXCH.64 URZ, [UR6+0xd0], UR8 ;  /* 0x0000d00806ff75b2 */ /* 0x0048b00008000100 */
[----:B------:R4:W3:Y:S01]  /*0b30*/  SYNCS.EXCH.64 URZ, [UR6+0xe0], UR4 ;  /* 0x0000e00406ff75b2 */ /* 0x0008e20008000100 */
[----:B------:R4:W1:Y:S01]  /*0b40*/  SYNCS.EXCH.64 URZ, [UR6+0xd8], UR8 ;  /* 0x0000d80806ff75b2 */ /* 0x0008620008000100 */
[----:B------:R4:W1:Y:S02]  /*0b50*/  SYNCS.EXCH.64 URZ, [UR6+0xe8], UR4 ;  /* 0x0000e80406ff75b2 */ /* 0x0008640008000100 */
[----:B----4-:R-:W-:Y:S01]  /*0b60*/  NOP ;  /* 0x0000000000007918 */ /* 0x010fe20000000000 */
.L_x_12:
[----:B------:R-:W4:Y:S01]  /*0b70*/  SHFL.IDX PT, R0, R85, RZ, 0x1f ;  /* 0x00001fff55007589 */ /* 0x000f2200000e0000 */
[----:B------:R-:W-:Y:S01]  /*0b80*/  NOP ;  /* 0x0000000000007918 */ /* 0x000fe20000000000 */
[----:B----4-:R-:W-:-:S13]  /*0b90*/  ISETP.NE.AND P1, PT, R0, 0x5, PT ;  /* 0x000000050000780c */ /* 0x010fda0003f25270 */
[----:B------:R-:W-:Y:S05]  /*0ba0*/  @P1 BRA `(.L_x_13) ;  /* 0x0000000000581947 */ /* 0x000fea0003800000 */
[----:B--2---:R-:W2:Y:S01]  /*0bb0*/  S2UR UR5, SR_CgaCtaId ;  /* 0x00000000000579c3 */ /* 0x004ea20000008800 */
[----:B---3--:R-:W-:Y:S01]  /*0bc0*/  UMOV UR4, 0x400 ;  /* 0x0000040000047882 */ /* 0x008fe20000000000 */
        /* <DEDUP_REMOVED lines=9> */
[----:B--2---:R-:W-:Y:S01]  /*0c60*/  ULEA UR4, UR5, UR4, 0x18 ;  /* 0x0000000405047291 */ /* 0x004fe2000f8ec0ff */
[----:B------:R-:W2:Y:S11]  /*0c70*/  FENCE.VIEW.ASYNC.S ;  /* 0x00000000000073c6 */ /* 0x000eb60000000000 */
[----:B--2---:R4:W2:Y:S01]  /*0c80*/  SYNCS.EXCH.64 URZ, [UR4+0xf0], UR6 ;  /* 0x0000f00604ff75b2 */ /* 0x0048a20008000100 */
[----:B------:R4:W3:Y:S01]  /*0c90*/  SYNCS.EXCH.64 URZ, [UR4+0x110], UR8 ;  /* 0x0001100804ff75b2 */ /* 0x0008e20008000100 */
[----:B------:R4:W1:Y:S01]  /*0ca0*/  SYNCS.EXCH.64 URZ, [UR4+0xf8], UR6 ;  /* 0x0000f80604ff75b2 */ /* 0x0008620008000100 */
[----:B------:R4:W1:Y:S01]  /*0cb0*/  SYNCS.EXCH.64 URZ, [UR4+0x118], UR8 ;  /* 0x0001180804ff75b2 */ /* 0x0008620008000100 */
[----:B------:R4:W1:Y:S01]  /*0cc0*/  SYNCS.EXCH.64 URZ, [UR4+0x100], UR6 ;  /* 0x0001000604ff75b2 */ /* 0x0008620008000100 */
[----:B------:R4:W1:Y:S01]  /*0cd0*/  SYNCS.EXCH.64 URZ, [UR4+0x120], UR8 ;  /* 0x0001200804ff75b2 */ /* 0x0008620008000100 */
[----:B------:R4:W1:Y:S01]  /*0ce0*/  SYNCS.EXCH.64 URZ, [UR4+0x108], UR6 ;  /* 0x0001080604ff75b2 */ /* 0x0008620008000100 */
[----:B------:R4:W1:Y:S02]  /*0cf0*/  SYNCS.EXCH.64 URZ, [UR4+0x128], UR8 ;  /* 0x0001280804ff75b2 */ /* 0x0008640008000100 */
[----:B----4-:R-:W-:Y:S01]  /*0d00*/  NOP ;  /* 0x0000000000007918 */ /* 0x010fe20000000000 */
.L_x_13:
[----:B------:R-:W4:Y:S01]  /*0d10*/  SHFL.IDX PT, R0, R85, RZ, 0x1f ;  /* 0x00001fff55007589 */ /* 0x000f2200000e0000 */
[----:B------:R-:W-:Y:S01]  /*0d20*/  ISETP.NE.OR P0, PT, RZ, UR21, !P0 ;  /* 0x00000015ff007c0c */ /* 0x000fe2000c705670 */
[----:B------:R-:W-:Y:S01]  /*0d30*/  NOP ;  /* 0x0000000000007918 */ /* 0x000fe20000000000 */
[----:B----4-:R-:W-:-:S13]  /*0d40*/  ISETP.NE.AND P1, PT, R0, 0x3, PT ;  /* 0x000000030000780c */ /* 0x010fda0003f25270 */
[----:B------:R-:W-:Y:S05]  /*0d50*/  @P1 BRA `(.L_x_14) ;  /* 0x0000000000381947 */ /* 0x000fea0003800000 */
[----:B--2---:R-:W2:Y:S01]  /*0d60*/  S2UR UR5, SR_CgaCtaId ;  /* 0x00000000000579c3 */ /* 0x004ea20000008800 */
[----:B---3--:R-:W-:Y:S01]  /*0d70*/  UMOV UR4, 0x400 ;  /* 0x0000040000047882 */ /* 0x008fe20000000000 */
[----:B------:R-:W-:Y:S01]  /*0d80*/  UMOV UR6, 0x20 ;  /* 0x0000002000067882 */ /* 0x000fe20000000000 */
[----:B------:R-:W-:Y:S01]  /*0d90*/  ELECT P1, URZ, PT ;  /* 0x0000000000ff782f */ /* 0x000fe20003820000 */
[----:B------:R-:W-:-:S04]  /*0da0*/  UIADD3 UR6, UPT, UPT, -UR6, 0x100000, URZ ;  /* 0x0010000006067890 */ /* 0x000fc8000fffe1ff */
[----:B------:R-:W-:Y:S02]  /*0db0*/  USHF.L.U32 UR7, UR6, 0xb, URZ ;  /* 0x0000000b06077899 */ /* 0x000fe400080006ff */
[----:B------:R-:W-:Y:S02]  /*0dc0*/  USHF.L.U32 UR6, UR6, 0x1, URZ ;  /* 0x0000000106067899 */ /* 0x000fe400080006ff */
[----:B--2---:R-:W-:Y:S01]  /*0dd0*/  ULEA UR4, UR5, UR4, 0x18 ;  /* 0x0000000405047291 */ /* 0x004fe2000f8ec0ff */
[----:B------:R-:W2:Y:S11]  /*0de0*/  FENCE.VIEW.ASYNC.S ;  /* 0x00000000000073c6 */ /* 0x000eb60000000000 */
[----:B--2---:R4:W2:Y:S01]  /*0df0*/  SYNCS.EXCH.64 URZ, [UR4+0x130], UR6 ;  /* 0x0001300604ff75b2 */ /* 0x0048a20008000100 */
[----:B------:R4:W3:Y:S01]  /*0e00*/  SYNCS.EXCH.64 URZ, [UR4+0x140], UR6 ;  /* 0x0001400604ff75b2 */ /* 0x0008e20008000100 */
[----:B------:R4:W1:Y:S01]  /*0e10*/  SYNCS.EXCH.64 URZ, [UR4+0x138], UR6 ;  /* 0x0001380604ff75b2 */ /* 0x0008620008000100 */
[----:B------:R4:W1:Y:S02]  /*0e20*/  SYNCS.EXCH.64 URZ, [UR4+0x148], UR6 ;  /* 0x0001480604ff75b2 */ /* 0x0008640008000100 */
[----:B----4-:R-:W-:Y:S01]  /*0e30*/  NOP ;  /* 0x0000000000007918 */ /* 0x010fe20000000000 */
.L_x_14:
[----:B---3--:R-:W3:Y:S01]  /*0e40*/  S2UR UR7, SR_CgaCtaId ;  /* 0x00000000000779c3 */ /* 0x008ee20000008800 */
[----:B------:R-:W-:Y:S01]  /*0e50*/  VOTEU.ALL UP0, P0 ;  /* 0x0000000000ff7886 */ /* 0x000fe20000000000 */
[----:B--2---:R-:W-:Y:S01]  /*0e60*/  UMOV UR4, 0x20 ;  /* 0x0000002000047882 */ /* 0x004fe20000000000 */
[----:B------:R-:W2:Y:S01]  /*0e70*/  LDCU UR29, c[0x0][0x36c] ;  /* 0x00006d80ff1d77ac */ /* 0x000ea20008000800 */
[----:B------:R-:W-:Y:S01]  /*0e80*/  NOP ;  /* 0x0000000000007918 */ /* 0x000fe20000000000 */
[----:B------:R-:W-:Y:S01]  /*0e90*/  LOP3.LUT R0, R98, 0x1f, RZ, 0xc0, !PT ;  /* 0x0000001f62007812 */ /* 0x000fe200078ec0ff */
[----:B------:R-:W-:Y:S01]  /*0ea0*/  @!UP0 UMOV UR6, 0x400 ;  /* 0x0000040000068882 */ /* 0x000fe20000000000 */
[----:B------:R-:W-:-:S04]  /*0eb0*/  @!UP0 UIADD3 UR4, UPT, UPT, -UR4, 0x100000, URZ ;  /* 0x0010000004048890 */ /* 0x000fc8000fffe1ff */
[----:B------:R-:W-:Y:S02]  /*0ec0*/  @!UP0 USHF.L.U32 UR5, UR4, 0xb, URZ ;  /* 0x0000000b04058899 */ /* 0x000fe400080006ff */
[----:B------:R-:W-:Y:S02]  /*0ed0*/  @!UP0 USHF.L.U32 UR4, UR4, 0x1, URZ ;  /* 0x0000000104048899 */ /* 0x000fe400080006ff */
[----:B------:R-:W-:Y:S02]  /*0ee0*/  UISETP.NE.AND UP4, UPT, UR21, URZ, UPT ;  /* 0x000000ff1500728c */ /* 0x000fe4000bf85270 */
[----:B--2---:R-:W-:Y:S02]  /*0ef0*/  UISETP.EQ.U32.AND UP1, UPT, UR29, 0x1, UPT ;  /* 0x000000011d00788c */ /* 0x004fe4000bf22070 */
[----:B---3--:R-:W-:Y:S01]  /*0f00*/  @!UP0 ULEA UR6, UR7, UR6, 0x18 ;  /* 0x0000000607068291 */ /* 0x008fe2000f8ec0ff */
[----:B------:R-:W-:Y:S01]  /*0f10*/  VOTEU.ALL UP0, P0 ;  /* 0x0000000000ff7886 */ /* 0x000fe20000000000 */
[----:B------:R-:W2:Y:S10]  /*0f20*/  FENCE.VIEW.ASYNC.S ;  /* 0x00000000000073c6 */ /* 0x000eb40000000000 */
[----:B--2---:R2:W3:Y:S01]  /*0f30*/  @!UP0 SYNCS.EXCH.64 URZ, [UR6+0x150], UR4 ;  /* 0x0001500406ff85b2 */ /* 0x0044e20008000100 */
[----:B------:R-:W-:Y:S05]  /*0f40*/  BRA.U !UP1, `(.L_x_15) ;  /* 0x0000000109087547 */ /* 0x000fea000b800000 */
[----:B-1-3--:R-:W-:Y:S01]  /*0f50*/  UCGABAR_ARV ;  /* 0x00000000000079c7 */ /* 0x00afe20008000000 */
[----:B------:R-:W-:Y:S05]  /*0f60*/  BRA `(.L_x_16) ;  /* 0x0000000000047947 */ /* 0x000fea0003800000 */
.L_x_15:
[----:B-1-3--:R-:W-:Y:S01]  /*0f70*/  NOP ;  /* 0x0000000000007918 */ /* 0x00afe20000000000 */
.L_x_16:
[----:B------:R-:W1:Y:S01]  /*0f80*/  S2UR UR32, SR_CTAID.X ;  /* 0x00000000002079c3 */ /* 0x000e620000002500 */
[----:B------:R-:W-:-:S05]  /*0f90*/  CS2R.32 R87, SR_CgaSize ;  /* 0x0000000000577805 */ /* 0x000fca0000008a00 */
[----:B------:R-:W-:-:S05]  /*0fa0*/  IMAD R87, R87, -0xa0, RZ ;  /* 0xffffff6057577824 */ /* 0x000fca00078e02ff */
[----:B------:R-:W-:-:S14]  /*0fb0*/  R2UR UR7, R87 ;  /* 0x00000000570772ca */ /* 0x000fdc00000e0000 */
[----:B------:R-:W3:Y:S01]  /*0fc0*/  LDCU UR7, c[0x0][UR7+0x2b0] ;  /* 0x00005600070777ac */ /* 0x000ee20008000800 */
[----:B------:R-:W-:-:S05]  /*0fd0*/  CS2R.32 R87, SR_CgaSize ;  /* 0x0000000000577805 */ /* 0x000fca0000008a00 */
[----:B------:R-:W-:-:S05]  /*0fe0*/  IMAD R87, R87, -0xa0, RZ ;  /* 0xffffff6057577824 */ /* 0x000fca00078e02ff */
[----:B------:R-:W-:-:S14]  /*0ff0*/  R2UR UR10, R87 ;  /* 0x00000000570a72ca */ /* 0x000fdc00000e0000 */
[----:B------:R-:W4:Y:S01]  /*1000*/  LDCU UR10, c[0x0][UR10+0x2b4] ;  /* 0x000056800a0a77ac */ /* 0x000f220008000800 */
[----:B------:R-:W2:Y:S01]  /*1010*/  S2UR UR9, SR_CTAID.Y ;  /* 0x00000000000979c3 */ /* 0x000ea20000002600 */
[----:B------:R-:W-:-:S05]  /*1020*/  CS2R.32 R87, SR_CgaSize ;  /* 0x0000000000577805 */ /* 0x000fca0000008a00 */
[----:B------:R-:W-:-:S05]  /*1030*/  IMAD R87, R87, -0xa0, RZ ;  /* 0xffffff6057577824 */ /* 0x000fca00078e02ff */
[----:B------:R-:W-:-:S14]  /*1040*/  R2UR UR11, R87 ;  /* 0x00000000570b72ca */ /* 0x000fdc00000e0000 */
[----:B------:R-:W4:Y:S01]  /*1050*/  LDCU UR11, c[0x0][UR11+0x2a0] ;  /* 0x000054000b0b77ac */ /* 0x000f220008000800 */
[----:B------:R-:W-:-:S05]  /*1060*/  CS2R.32 R87, SR_CgaSize ;  /* 0x0000000000577805 */ /* 0x000fca0000008a00 */
[----:B------:R-:W-:-:S05]  /*1070*/  IMAD R87, R87, -0xa0, RZ ;  /* 0xffffff6057577824 */ /* 0x000fca00078e02ff */
[----:B------:R-:W-:-:S14]  /*1080*/  R2UR UR12, R87 ;  /* 0x00000000570c72ca */ /* 0x000fdc00000e0000 */
[----:B------:R-:W4:Y:S01]  /*1090*/  LDCU UR12, c[0x0][UR12+0x2a4] ;  /* 0x000054800c0c77ac */ /* 0x000f220008000800 */
[----:B------:R-:W4:Y:S01]  /*10a0*/  S2UR UR13, SR_CgaCtaId ;  /* 0x00000000000d79c3 */ /* 0x000f220000008800 */
[----:B------:R-:W4:Y:S01]  /*10b0*/  LDCU UR24, c[0x0][0xb24] ;  /* 0x00016480ff1877ac */ /* 0x000f220008000800 */
[----:B------:R-:W-:Y:S01]  /*10c0*/  UMOV UR26, 0x1111 ;  /* 0x00001111001a7882 */ /* 0x000fe20000000000 */
[----:B------:R-:W-:Y:S01]  /*10d0*/  UMOV UR25, 0x5 ;  /* 0x0000000500197882 */ /* 0x000fe20000000000 */
[----:B------:R-:W4:Y:S01]  /*10e0*/  LDCU UR42, c[0x0][0xb24] ;  /* 0x00016480ff2a77ac */ /* 0x000f220008000800 */
[----:B-1----:R-:W-:-:S03]  /*10f0*/  I2FP.F32.U32 R3, UR32 ;  /* 0x0000002000037c45 */ /* 0x002fc60008201000 */
[----:B------:R-:W1:Y:S01]  /*1100*/  S2UR UR36, SR_CTAID.Z ;  /* 0x00000000002479c3 */ /* 0x000e620000002700 */
[----:B------:R-:W1:Y:S01]  /*1110*/  LDCU UR28, c[0x0][0xb30] ;  /* 0x00016600ff1c77ac */ /* 0x000e620008000800 */
[----:B---3--:R-:W-:Y:S01]  /*1120*/  FMUL R3, R3, UR7 ;  /* 0x0000000703037c20 */ /* 0x008fe20008400000 */
[----:B------:R-:W-:Y:S01]  /*1130*/  UISETP.NE.AND UP5, UPT, UR21, 0x2, UPT ;  /* 0x000000021500788c */ /* 0x000fe2000bfa5270 */
[----:B--2---:R-:W-:Y:S01]  /*1140*/  I2FP.F32.U32 R2, UR9 ;  /* 0x0000000900027c45 */ /* 0x004fe20008201000 */
[----:B------:R-:W-:Y:S01]  /*1150*/  UMOV UR20, UR9 ;  /* 0x0000000900147c82 */ /* 0x000fe20008000000 */
[----:B------:R-:W-:Y:S02]  /*1160*/  UMOV UR16, UR32 ;  /* 0x0000002000107c82 */ /* 0x000fe40008000000 */
[----:B------:R-:W2:Y:S01]  /*1170*/  F2I.U32.TRUNC.NTZ R3, R3 ;  /* 0x0000000300037305 */ /* 0x000ea2000020f000 */
[----:B----4-:R-:W-:Y:S01]  /*1180*/  UISETP.GE.AND UP6, UPT, UR24, 0x1, UPT ;  /* 0x000000011800788c */ /* 0x010fe2000bfc6270 */
[----:B------:R-:W-:Y:S01]  /*1190*/  FMUL R2, R2, UR10 ;  /* 0x0000000a02027c20 */ /* 0x000fe20008400000 */
[----:B------:R-:W-:-:S02]  /*11a0*/  USHF.R.U32.HI UR4, URZ, 0x2, UR13 ;  /* 0x00000002ff047899 */ /* 0x000fc4000801160d */
[----:B------:R-:W-:-:S03]  /*11b0*/  ULOP3.LUT UR6, UR13, 0xc, URZ, 0xc0, !UPT ;  /* 0x0000000c0d067892 */ /* 0x000fc6000f8ec0ff */
[----:B------:R-:W3:Y:S01]  /*11c0*/  F2I.U32.TRUNC.NTZ R2, R2 ;  /* 0x0000000200027305 */ /* 0x000ee2000020f000 */
[----:B------:R-:W-:Y:S02]  /*11d0*/  ULOP3.LUT UR33, UR4, 0x3, URZ, 0xc0, !UPT ;  /* 0x0000000304217892 */ /* 0x000fe4000f8ec0ff */
[----:B------:R-:W-:Y:S02]  /*11e0*/  ULOP3.LUT UR8, UR13, 0x3, URZ, 0xc0, !UPT ;  /* 0x000000030d087892 */ /* 0x000fe4000f8ec0ff */
[----:B------:R-:W-:Y:S02]  /*11f0*/  ULOP3.LUT UR4, UR6, 0x1, UR13, 0xf8, !UPT ;  /* 0x0000000106047892 */ /* 0x000fe4000f8ef80d */
[----:B------:R-:W-:Y:S01]  /*1200*/  USHF.R.U32.HI UR5, URZ, 0x1, UR13 ;  /* 0x00000001ff057899 */ /* 0x000fe2000801160d */
[----:B--2---:R-:W-:Y:S01]  /*1210*/  R2UR UR6, R3 ;  /* 0x00000000030672ca */ /* 0x004fe200000e0000 */
[----:B------:R-:W-:Y:S01]  /*1220*/  UISETP.GT.U32.AND UP1, UPT, UR8, 0xffff, UPT ;  /* 0x0000ffff0800788c */ /* 0x000fe2000bf24070 */
[----:B------:R-:W-:Y:S01]  /*1230*/  PRMT R3, RZ, 0x7610, R3 ;  /* 0x00007610ff037816 */ /* 0x000fe20000000003 */
[----:B------:R-:W-:-:S02]  /*1240*/  UISETP.GT.U32.AND UP0, UPT, UR4, 0xffff, UPT ;  /* 0x0000ffff0400788c */ /* 0x000fc4000bf04070 */
[----:B------:R-:W-:Y:S01]  /*1250*/  ULOP3.LUT UR34, UR5, 0x1, URZ, 0xc0, !UPT ;  /* 0x0000000105227892 */ /* 0x000fe2000f8ec0ff */
[----:B---3--:R-:W-:Y:S01]  /*1260*/  R2UR UR7, R2 ;  /* 0x00000000020772ca */ /* 0x008fe200000e0000 */
[----:B------:R-:W-:Y:S01]  /*1270*/  USEL UR5, UR8, 0xffff, !UP1 ;  /* 0x0000ffff08057887 */ /* 0x000fe2000c800000 */
[----:B------:R-:W-:Y:S01]  /*1280*/  PRMT R2, RZ, 0x7610, R2 ;  /* 0x00007610ff027816 */ /* 0x000fe20000000002 */
[----:B------:R-:W-:Y:S02]  /*1290*/  USEL UR4, UR4, 0xffff, !UP0 ;  /* 0x0000ffff04047887 */ /* 0x000fe4000c000000 */
[----:B------:R-:W-:Y:S02]  /*12a0*/  ULOP3.LUT UR5, UR5, 0xffff, URZ, 0xc0, !UPT ;  /* 0x0000ffff05057892 */ /* 0x000fe4000f8ec0ff */
[----:B------:R-:W-:Y:S02]  /*12b0*/  ULOP3.LUT UR4, UR4, 0xffff, URZ, 0xc0, !UPT ;  /* 0x0000ffff04047892 */ /* 0x000fe4000f8ec0ff */
[----:B------:R-:W-:-:S02]  /*12c0*/  USHF.L.U32 UR26, UR26, UR5, URZ ;  /* 0x000000051a1a7299 */ /* 0x000fc400080006ff */
[----:B------:R-:W-:Y:S02]  /*12d0*/  USHF.L.U32 UR25, UR25, UR4, URZ ;  /* 0x0000000419197299 */ /* 0x000fe400080006ff */
[----:B------:R-:W-:Y:S02]  /*12e0*/  UIADD3 UR5, UPT, UPT, -UR6, URZ, URZ ;  /* 0x000000ff06057290 */ /* 0x000fe4000fffe1ff */
[----:B------:R-:W-:Y:S02]  /*12f0*/  UIADD3 UR4, UPT, UPT, -UR7, URZ, URZ ;  /* 0x000000ff07047290 */ /* 0x000fe4000fffe1ff */
[----:B------:R-:W-:Y:S02]  /*1300*/  UIMAD UR5, UR11, UR5, UR32 ;  /* 0x000000050b0572a4 */ /* 0x000fe4000f8e0220 */
[----:B------:R-:W-:Y:S02]  /*1310*/  UIMAD UR4, UR12, UR4, UR9 ;  /* 0x000000040c0472a4 */ /* 0x000fe4000f8e0209 */
[----:B------:R-:W-:-:S02]  /*1320*/  USHF.L.U32 UR31, UR13, 0x9, URZ ;  /* 0x000000090d1f7899 */ /* 0x000fc400080006ff */
[----:B------:R-:W-:Y:S01]  /*1330*/  USHF.L.U32 UR30, UR13, 0xa, URZ ;  /* 0x0000000a0d1e7899 */ /* 0x000fe200080006ff */
[----:B------:R-:W-:Y:S01]  /*1340*/  IMAD.U32 R87, RZ, RZ, UR5 ;  /* 0x00000005ff577e24 */ /* 0x000fe2000f8e00ff */
[----:B------:R-:W-:Y:S01]  /*1350*/  ULOP3.LUT UR31, UR31, 0x1800, URZ, 0xc0, !UPT ;  /* 0x000018001f1f7892 */ /* 0x000fe2000f8ec0ff */
[----:B------:R-:W-:Y:S01]  /*1360*/  IMAD.U32 R86, RZ, RZ, UR4 ;  /* 0x00000004ff567e24 */ /* 0x000fe2000f8e00ff */
[----:B------:R-:W-:Y:S01]  /*1370*/  ULOP3.LUT UR30, UR30, 0x800, URZ, 0xc0, !UPT ;  /* 0x000008001e1e7892 */ /* 0x000fe2000f8ec0ff */
[----:B-1----:R-:W-:Y:S11]  /*1380*/  BRA.U UP4, `(.L_x_17) ;  /* 0x0000000104b47547 */ /* 0x002ff6000b800000 */
[----:B------:R-:W-:Y:S02]  /*1390*/  R2UR UR18, R86 ;  /* 0x00000000561272ca */ /* 0x000fe400000e0000 */
[----:B------:R-:W-:-:S11]  /*13a0*/  R2UR UR19, R87 ;  /* 0x00000000571372ca */ /* 0x000fd600000e0000 */
[----:B------:R-:W-:Y:S02]  /*13b0*/  UISETP.NE.AND UP0, UPT, UR18, URZ, UPT ;  /* 0x000000ff1200728c */ /* 0x000fe4000bf05270 */
[----:B------:R-:W-:Y:S02]  /*13c0*/  ULOP3.LUT UR4, UR19, 0x2, URZ, 0x3c, !UPT ;  /* 0x0000000213047892 */ /* 0x000fe4000f8e3cff */
[----:B------:R-:W-:Y:S02]  /*13d0*/  UISETP.GT.U32.AND UP1, UPT, UR19, 0x1, UP0 ;  /* 0x000000011300788c */ /* 0x000fe40008724070 */
[----:B------:R-:W-:Y:S02]  /*13e0*/  UISETP.NE.AND UP2, UPT, UR18, 0x1, UPT ;  /* 0x000000011200788c */ /* 0x000fe4000bf45270 */
[----:B------:R-:W-:Y:S02]  /*13f0*/  UISETP.GT.U32.AND UP0, UPT, UR4, 0x1, UP0 ;  /* 0x000000010400788c */ /* 0x000fe40008704070 */
[----:B------:R-:W-:-:S02]  /*1400*/  USEL UR7, URZ, 0x1, UP1 ;  /* 0x00000001ff077887 */ /* 0x000fc40008800000 */
[----:B------:R-:W-:Y:S02]  /*1410*/  USEL UR8, URZ, 0x2, UP1 ;  /* 0x00000002ff087887 */ /* 0x000fe40008800000 */
[----:B------:R-:W-:Y:S02]  /*1420*/  UISETP.GT.U32.AND UP1, UPT, UR19, 0x1, UP2 ;  /* 0x000000011300788c */ /* 0x000fe40009724070 */
[----:B------:R-:W-:Y:S02]  /*1430*/  USEL UR12, URZ, 0x4, UP0 ;  /* 0x00000004ff0c7887 */ /* 0x000fe40008000000 */
[----:B------:R-:W-:Y:S02]  /*1440*/  USEL UR15, URZ, 0x8, UP0 ;  /* 0x00000008ff0f7887 */ /* 0x000fe40008000000 */
[----:B------:R-:W-:Y:S02]  /*1450*/  UISETP.GT.U32.AND UP0, UPT, UR4, 0x1, UP2 ;  /* 0x000000010400788c */ /* 0x000fe40009704070 */
[----:B------:R-:W-:-:S02]  /*1460*/  USEL UR6, URZ, 0x10, UP1 ;  /* 0x00000010ff067887 */ /* 0x000fc40008800000 */
[----:B------:R-:W-:Y:S02]  /*1470*/  USEL UR11, URZ, 0x20, UP1 ;  /* 0x00000020ff0b7887 */ /* 0x000fe40008800000 */
[----:B------:R-:W-:Y:S02]  /*1480*/  UISETP.NE.AND UP1, UPT, UR18, 0x2, UPT ;  /* 0x000000021200788c */ /* 0x000fe4000bf25270 */
[----:B------:R-:W-:Y:S02]  /*1490*/  USEL UR14, URZ, 0x40, UP0 ;  /* 0x00000040ff0e7887 */ /* 0x000fe40008000000 */
[----:B------:R-:W-:Y:S02]  /*14a0*/  USEL UR17, URZ, 0x80, UP0 ;  /* 0x00000080ff117887 */ /* 0x000fe40008000000 */
[----:B------:R-:W-:Y:S02]  /*14b0*/  UISETP.GT.U32.AND UP0, UPT, UR19, 0x1, UP1 ;  /* 0x000000011300788c */ /* 0x000fe40008f04070 */
[----:B------:R-:W-:-:S02]  /*14c0*/  UISETP.NE.AND UP2, UPT, UR18, 0x3, UPT ;  /* 0x000000031200788c */ /* 0x000fc4000bf45270 */
[----:B------:R-:W-:Y:S02]  /*14d0*/  USEL UR5, URZ, 0x100, UP0 ;  /* 0x00000100ff057887 */ /* 0x000fe40008000000 */
[----:B------:R-:W-:Y:S02]  /*14e0*/  USEL UR10, URZ, 0x200, UP0 ;  /* 0x00000200ff0a7887 */ /* 0x000fe40008000000 */
[----:B------:R-:W-:Y:S02]  /*14f0*/  UISETP.GT.U32.AND UP0, UPT, UR19, 0x1, UP2 ;  /* 0x000000011300788c */ /* 0x000fe40009704070 */
[----:B------:R-:W-:Y:S02]  /*1500*/  UIADD3 UR5, UPT, UPT, UR5, UR6, UR7 ;  /* 0x0000000605057290 */ /* 0x000fe4000fffe007 */
[----:B------:R-:W-:Y:S02]  /*1510*/  USEL UR9, URZ, 0x1000, UP0 ;  /* 0x00001000ff097887 */ /* 0x000fe40008000000 */
[----:B------:R-:W-:-:S02]  /*1520*/  USEL UR13, URZ, 0x2000, UP0 ;  /* 0x00002000ff0d7887 */ /* 0x000fc40008000000 */
[----:B------:R-:W-:Y:S02]  /*1530*/  UIADD3 UR5, UPT, UPT, UR8, UR9, UR5 ;  /* 0x0000000908057290 */ /* 0x000fe4000fffe005 */
[----:B------:R-:W-:Y:S02]  /*1540*/  UISETP.GT.U32.AND UP1, UPT, UR4, 0x1, UP1 ;  /* 0x000000010400788c */ /* 0x000fe40008f24070 */
[----:B------:R-:W-:Y:S02]  /*1550*/  UIADD3 UR5, UPT, UPT, UR10, UR11, UR5 ;  /* 0x0000000b0a057290 */ /* 0x000fe4000fffe005 */
[----:B------:R-:W-:Y:S02]  /*1560*/  UISETP.GT.U32.AND UP0, UPT, UR4, 0x1, UP2 ;  /* 0x000000010400788c */ /* 0x000fe40009704070 */
[----:B------:R-:W-:Y:S02]  /*1570*/  USEL UR4, URZ, 0x400, UP1 ;  /* 0x00000400ff047887 */ /* 0x000fe40008800000 */
[----:B------:R-:W-:-:S02]  /*1580*/  UIADD3 UR5, UPT, UPT, UR12, UR13, UR5 ;  /* 0x0000000d0c057290 */ /* 0x000fc4000fffe005 */
[----:B------:R-:W-:Y:S02]  /*1590*/  USEL UR6, URZ, 0x4000, UP0 ;  /* 0x00004000ff067887 */ /* 0x000fe40008000000 */
[----:B------:R-:W-:Y:S02]  /*15a0*/  UIADD3 UR5, UPT, UPT, UR4, UR14, UR5 ;  /* 0x0000000e04057290 */ /* 0x000fe4000fffe005 */
[----:B------:R-:W-:Y:S02]  /*15b0*/  USEL UR7, URZ, 0x800, UP1 ;  /* 0x00000800ff077887 */ /* 0x000fe40008800000 */
[----:B------:R-:W-:Y:S02]  /*15c0*/  ULOP3.LUT UR4, UR19, 0xfffffffe, URZ, 0xc0, !UPT ;  /* 0xfffffffe13047892 */ /* 0x000fe4000f8ec0ff */
[----:B------:R-:W-:Y:S02]  /*15d0*/  UIADD3 UR5, UPT, UPT, UR15, UR6, UR5 ;  /* 0x000000060f057290 */ /* 0x000fe4000fffe005 */
[----:B------:R-:W-:-:S02]  /*15e0*/  ULEA UR4, UR18, UR4, 0x2 ;  /* 0x0000000412047291 */ /* 0x000fc4000f8e10ff */
[----:B------:R-:W-:Y:S02]  /*15f0*/  USEL UR6, URZ, 0x8000, UP0 ;  /* 0x00008000ff067887 */ /* 0x000fe40008000000 */
[----:B------:R-:W-:-:S03]  /*1600*/  UIADD3 UR5, UPT, UPT, UR7, UR17, UR5 ;  /* 0x0000001107057290 */ /* 0x000fc6000fffe005 */
[----:B------:R-:W-:Y:S01]  /*1610*/  UMOV UR7, 0x3 ;  /* 0x0000000300077882 */ /* 0x000fe20000000000 */
[----:B------:R-:W-:Y:S02]  /*1620*/  UIADD3 UR5, UPT, UPT, UR5, UR6, URZ ;  /* 0x0000000605057290 */ /* 0x000fe4000fffe0ff */
[----:B------:R-:W-:-:S04]  /*1630*/  USHF.L.U32 UR4, UR7, UR4, URZ ;  /* 0x0000000407047299 */ /* 0x000fc800080006ff */
[----:B------:R-:W-:Y:S02]  /*1640*/  IMAD.U32 R3, RZ, RZ, UR5 ;  /* 0x00000005ff037e24 */ /* 0x000fe4000f8e00ff */
[----:B------:R-:W-:Y:S02]  /*1650*/  IMAD.U32 R2, RZ, RZ, UR4 ;  /* 0x00000004ff027e24 */ /* 0x000fe4000f8e00ff */
.L_x_17:
[----:B------:R-:W-:Y:S05]  /*1660*/  BRA.U !UP6, `(.L_x_18) ;  /* 0x000000010ed47547 */ /* 0x000fea000b800000 */
[----:B------:R-:W1:Y:S01]  /*1670*/  LDCU.128 UR12, c[0x0][0xb10] ;  /* 0x00016200ff0c77ac */ /* 0x000e620008000c00 */
[----:B------:R-:W2:Y:S01]  /*1680*/  LDCU UR6, c[0x0][0x370] ;  /* 0x00006e00ff0677ac */ /* 0x000ea20008000800 */
[----:B------:R-:W3:Y:S01]  /*1690*/  LDCU UR5, c[0x0][0x374] ;  /* 0x00006e80ff0577ac */ /* 0x000ee20008000800 */
[----:B------:R-:W4:Y:S01]  /*16a0*/  LDCU UR27, c[0x0][0xb0c] ;  /* 0x00016180ff1b77ac */ /* 0x000f220008000800 */
[----:B------:R-:W4:Y:S01]  /*16b0*/  LDCU UR4, c[0x0][0xb20] ;  /* 0x00016400ff0477ac */ /* 0x000f220008000800 */
[----:B------:R-:W4:Y:S01]  /*16c0*/  LDCU.64 UR8, c[0x0][0xb28] ;  /* 0x00016500ff0877ac */ /* 0x000f220008000a00 */
[----:B-1----:R-:W-:Y:S02]  /*16d0*/  UISETP.NE.AND UP0, UPT, UR14, 0x1, UPT ;  /* 0x000000010e00788c */ /* 0x002fe4000bf05270 */
[----:B---3--:R-:W-:Y:S02]  /*16e0*/  UIMAD.WIDE.U32 UR10, UR5, UR15, URZ ;  /* 0x0000000f050a72a5 */ /* 0x008fe4000f8e00ff */
[----:B--2---:R-:W-:-:S02]  /*16f0*/  UIMAD.WIDE.U32 UR18, UR6, UR12, URZ ;  /* 0x0000000c061272a5 */ /* 0x004fc4000f8e00ff */
[----:B----4-:R-:W-:Y:S02]  /*1700*/  UISETP.NE.AND UP1, UPT, UR27, 0x1, UPT ;  /* 0x000000011b00788c */ /* 0x010fe4000bf25270 */
[----:B------:R-:W-:Y:S01]  /*1710*/  UISETP.NE.AND UP2, UPT, UR24, 0x1, UPT ;  /* 0x000000011800788c */ /* 0x000fe2000bf45270 */
[----:B------:R-:W-:Y:S02]  /*1720*/  UMOV UR10, UR11 ;  /* 0x0000000b000a7c82 */ /* 0x000fe40008000000 */
[----:B------:R-:W-:Y:S01]  /*1730*/  UMOV UR18, UR19 ;  /* 0x0000001300127c82 */ /* 0x000fe20008000000 */
[----:B------:R-:W-:Y:S02]  /*1740*/  @UP0 USHF.R.U32.HI UR5, URZ, UR4, UR10 ;  /* 0x00000004ff050299 */ /* 0x000fe4000801160a */
[----:B------:R-:W-:Y:S02]  /*1750*/  UIMAD.WIDE.U32 UR22, UR20, UR15, URZ ;  /* 0x0000000f141672a5 */ /* 0x000fe4000f8e00ff */
[----:B------:R-:W-:-:S02]  /*1760*/  UIMAD.WIDE.U32 UR10, UR5, UR8, URZ ;  /* 0x00000008050a72a5 */ /* 0x000fc4000f8e00ff */
[----:B------:R-:W-:Y:S02]  /*1770*/  @UP1 USHF.R.U32.HI UR6, URZ, UR13, UR18 ;  /* 0x0000000dff061299 */ /* 0x000fe40008011612 */
[----:B------:R-:W-:Y:S02]  /*1780*/  UIMAD.WIDE.U32 UR16, UR32, UR12, URZ ;  /* 0x0000000c201072a5 */ /* 0x000fe4000f8e00ff */
[----:B------:R-:W-:Y:S01]  /*1790*/  UIMAD.WIDE.U32 UR18, UR6, UR8, URZ ;  /* 0x00000008061272a5 */ /* 0x000fe2000f8e00ff */
[----:B------:R-:W-:Y:S01]  /*17a0*/  UMOV UR22, UR23 ;  /* 0x0000001700167c82 */ /* 0x000fe20008000000 */
[----:B------:R-:W-:Y:S01]  /*17b0*/  UMOV UR10, UR11 ;  /* 0x0000000b000a7c82 */ /* 0x000fe20008000000 */
[----:B------:R-:W-:Y:S02]  /*17c0*/  USHF.R.U32.HI UR22, URZ, UR4, UR22 ;  /* 0x00000004ff167299 */ /* 0x000fe40008011616 */
[----:B------:R-:W-:Y:S02]  /*17d0*/  @UP2 USHF.R.U32.HI UR5, URZ, UR9, UR10 ;  /* 0x00000009ff052299 */ /* 0x000fe4000801160a */
[----:B------:R-:W-:Y:S01]  /*17e0*/  UMOV UR7, UR19 ;  /* 0x0000001300077c82 */ /* 0x000fe20008000000 */
[----:B------:R-:W-:Y:S01]  /*17f0*/  UMOV UR16, UR17 ;  /* 0x0000001100107c82 */ /* 0x000fe20008000000 */
[----:B------:R-:W-:-:S02]  /*1800*/  @UP2 USHF.R.U32.HI UR6, URZ, UR9, UR7 ;  /* 0x00000009ff062299 */ /* 0x000fc40008011607 */
[----:B------:R-:W-:Y:S02]  /*1810*/  USHF.R.U32.HI UR16, URZ, UR13, UR16 ;  /* 0x0000000dff107299 */ /* 0x000fe40008011610 */
[----:B------:R-:W-:Y:S02]  /*1820*/  USEL UR4, UR20, UR22, !UP0 ;  /* 0x0000001614047287 */ /* 0x000fe4000c000000 */
[----:B------:R-:W-:Y:S02]  /*1830*/  UIMAD UR7, UR5, UR24, URZ ;  /* 0x00000018050772a4 */ /* 0x000fe4000f8e02ff */
[----:B------:R-:W-:Y:S02]  /*1840*/  USEL UR5, UR32, UR16, !UP1 ;  /* 0x0000001020057287 */ /* 0x000fe4000c800000 */
[----:B------:R-:W-:Y:S02]  /*1850*/  UIMAD UR12, UR6, UR24, URZ ;  /* 0x00000018060c72a4 */ /* 0x000fe4000f8e02ff */
[----:B------:R-:W-:-:S02]  /*1860*/  UISETP.GE.AND UP0, UPT, UR4, UR7, UPT ;  /* 0x000000070400728c */ /* 0x000fc4000bf06270 */
[----:B------:R-:W-:Y:S02]  /*1870*/  UIMAD.WIDE.U32 UR10, UR4, UR8, URZ ;  /* 0x00000008040a72a5 */ /* 0x000fe4000f8e00ff */
[----:B------:R-:W-:Y:S02]  /*1880*/  UISETP.GE.OR UP0, UPT, UR5, UR12, UP0 ;  /* 0x0000000c0500728c */ /* 0x000fe40008706670 */
[----:B------:R-:W-:Y:S02]  /*1890*/  UIMAD.WIDE.U32 UR12, UR5, UR8, URZ ;  /* 0x00000008050c72a5 */ /* 0x000fe4000f8e00ff */
[----:B------:R-:W-:Y:S01]  /*18a0*/  UIADD3 UR10, UPT, UPT, -UR4, URZ, URZ ;  /* 0x000000ff040a7290 */ /* 0x000fe2000fffe1ff */
[----:B------:R-:W-:Y:S01]  /*18b0*/  UMOV UR8, UR11 ;  /* 0x0000000b00087c82 */ /* 0x000fe20008000000 */
[----:B------:R-:W-:Y:S02]  /*18c0*/  UIADD3 UR16, UPT, UPT, -UR5, URZ, URZ ;  /* 0x000000ff05107290 */ /* 0x000fe4000fffe1ff */
[----:B------:R-:W-:-:S03]  /*18d0*/  USHF.R.U32.HI UR8, URZ, UR9, UR8 ;  /* 0x00000009ff087299 */ /* 0x000fc60008011608 */
[----:B------:R-:W-:Y:S01]  /*18e0*/  @!UP0 UMOV UR7, UR13 ;  /* 0x0000000d00078c82 */ /* 0x000fe20008000000 */
[----:B------:R-:W-:Y:S02]  /*18f0*/  UIMAD UR20, UR14, UR10, UR20 ;  /* 0x0000000a0e1472a4 */ /* 0x000fe4000f8e0214 */
[----:B------:R-:W-:Y:S02]  /*1900*/  USEL UR8, UR4, UR8, !UP2 ;  /* 0x0000000804087287 */ /* 0x000fe4000d000000 */
[----:B------:R-:W-:Y:S02]  /*1910*/  @!UP0 USHF.R.U32.HI UR7, URZ, UR9, UR7 ;  /* 0x00000009ff078299 */ /* 0x000fe40008011607 */
[----:B------:R-:W-:Y:S02]  /*1920*/  UIADD3 UR9, UPT, UPT, -UR8, URZ, URZ ;  /* 0x000000ff08097290 */ /* 0x000fe4000fffe1ff */
[----:B------:R-:W-:Y:S02]  /*1930*/  @!UP0 USEL UR7, UR5, UR7, !UP2 ;  /* 0x0000000705078287 */ /* 0x000fe4000d000000 */
[----:B------:R-:W-:-:S02]  /*1940*/  UIMAD UR9, UR24, UR9, UR4 ;  /* 0x00000009180972a4 */ /* 0x000fc4000f8e0204 */
[----:B------:R-:W-:Y:S02]  /*1950*/  @!UP0 UIADD3 UR8, UPT, UPT, UR8, -UR7, URZ ;  /* 0x8000000708088290 */ /* 0x000fe4000fffe0ff */
[----:B------:R-:W-:Y:S02]  /*1960*/  @!UP0 UIMAD UR6, UR9, UR6, UR7 ;  /* 0x00000006090682a4 */ /* 0x000fe4000f8e0207 */
[----:B------:R-:W-:Y:S02]  /*1970*/  @!UP0 UIMAD UR4, UR8, UR24, UR5 ;  /* 0x00000018080482a4 */ /* 0x000fe4000f8e0205 */
[----:B------:R-:W-:Y:S02]  /*1980*/  UIMAD UR16, UR27, UR16, UR32 ;  /* 0x000000101b1072a4 */ /* 0x000fe4000f8e0220 */
[----:B------:R-:W-:Y:S01]  /*1990*/  UIMAD UR20, UR4, UR14, UR20 ;  /* 0x0000000e041472a4 */ /* 0x000fe2000f8e0214 */
[----:B------:R-:W-:Y:S02]  /*19a0*/  @!UP0 UMOV UR5, UR6 ;  /* 0x0000000600058c82 */ /* 0x000fe40008000000 */
[----:B------:R-:W-:-:S12]  /*19b0*/  UIMAD UR16, UR5, UR27, UR16 ;  /* 0x0000001b051072a4 */ /* 0x000fd8000f8e0210 */
.L_x_18:
[----:B------:R-:W-:-:S09]  /*19c0*/  UISETP.NE.AND UP0, UPT, UR28, 0x1, UPT ;  /* 0x000000011c00788c */ /* 0x000fd2000bf05270 */
[----:B------:R-:W-:Y:S05]  /*19d0*/  BRA.U UP0, `(.L_x_19) ;  /* 0x0000000100447547 */ /* 0x000fea000b800000 */
[----:B------:R-:W1:Y:S01]  /*19e0*/  LDCU.128 UR8, c[0x0][0xb10] ;  /* 0x00016200ff0877ac */ /* 0x000e620008000c00 */
[----:B------:R-:W2:Y:S01]  /*19f0*/  LDCU UR12, c[0x0][0xb0c] ;  /* 0x00016180ff0c77ac */ /* 0x000ea20008000800 */
[----:B------:R-:W3:Y:S01]  /*1a00*/  LDCU UR13, c[0x0][0xb20] ;  /* 0x00016400ff0d77ac */ /* 0x000ee20008000800 */
[----:B-1----:R-:W-:Y:S02]  /*1a10*/  UIMAD.WIDE.U32 UR6, UR16, UR8, URZ ;  /* 0x00000008100672a5 */ /* 0x002fe4000f8e00ff */
[----:B------:R-:W-:Y:S02]  /*1a20*/  UIMAD.WIDE.U32 UR4, UR20, UR11, URZ ;  /* 0x0000000b140472a5 */ /* 0x000fe4000f8e00ff */
[----:B--2---:R-:W-:Y:S02]  /*1a30*/  UISETP.NE.AND UP1, UPT, UR12, 0x1, UPT ;  /* 0x000000010c00788c */ /* 0x004fe4000bf25270 */
[----:B------:R-:W-:Y:S01]  /*1a40*/  UISETP.NE.AND UP0, UPT, UR10, 0x1, UPT ;  /* 0x000000010a00788c */ /* 0x000fe2000bf05270 */
[----:B------:R-:W-:-:S02]  /*1a50*/  UMOV UR6, UR7 ;  /* 0x0000000700067c82 */ /* 0x000fc40008000000 */
[----:B------:R-:W-:Y:S01]  /*1a60*/  UMOV UR4, UR5 ;  /* 0x0000000500047c82 */ /* 0x000fe20008000000 */
[----:B------:R-:W-:Y:S02]  /*1a70*/  USHF.R.U32.HI UR6, URZ, UR9, UR6 ;  /* 0x00000009ff067299 */ /* 0x000fe40008011606 */
[----:B---3--:R-:W-:Y:S02]  /*1a80*/  USHF.R.U32.HI UR4, URZ, UR13, UR4 ;  /* 0x0000000dff047299 */ /* 0x008fe40008011604 */
[----:B------:R-:W-:Y:S02]  /*1a90*/  USEL UR5, UR16, UR6, !UP1 ;  /* 0x0000000610057287 */ /* 0x000fe4000c800000 */
[----:B------:R-:W-:-:S04]  /*1aa0*/  USEL UR4, UR20, UR4, !UP0 ;  /* 0x0000000414047287 */ /* 0x000fc8000c000000 */
[----:B------:R-:W-:Y:S02]  /*1ab0*/  UIADD3 UR6, UPT, UPT, -UR4, UR5, URZ ;  /* 0x0000000504067290 */ /* 0x000fe4000fffe1ff */
[----:B------:R-:W-:Y:S02]  /*1ac0*/  UIADD3 UR4, UPT, UPT, UR4, -UR5, URZ ;  /* 0x8000000504047290 */ /* 0x000fe4000fffe0ff */
[----:B------:R-:W-:Y:S02]  /*1ad0*/  UIMAD UR20, UR6, UR10, UR20 ;  /* 0x0000000a061472a4 */ /* 0x000fe4000f8e0214 */
[----:B------:R-:W-:-:S12]  /*1ae0*/  UIMAD UR16, UR4, UR12, UR16 ;  /* 0x0000000c041072a4 */ /* 0x000fd8000f8e0210 */
.L_x_19:
[----:B------:R-:W-:-:S09]  /*1af0*/  UISETP.EQ.U32.AND UP0, UPT, UR29, 0x1, UPT ;  /* 0x000000011d00788c */ /* 0x000fd2000bf02070 */
[----:B------:R-:W-:Y:S05]  /*1b00*/  BRA.U !UP0, `(.L_x_20) ;  /* 0x00000001080c7547 */ /* 0x000fea000b800000 */
[----:B------:R-:W-:Y:S01]  /*1b10*/  UCGABAR_WAIT ;  /* 0x0000000000007dc7 */ /* 0x000fe20008000000 */
[----:B------:R-:W-:Y:S01]  /*1b20*/  CCTL.IVALL ;  /* 0x00000000ff00798f */ /* 0x000fe20002000000 */
[----:B------:R-:W-:Y:S05]  /*1b30*/  BRA `(.L_x_21) ;  /* 0x0000000000047947 */ /* 0x000fea0003800000 */
.L_x_20:
[----:B------:R-:W-:Y:S06]  /*1b40*/  BAR.SYNC.DEFER_BLOCKING 0x0 ;  /* 0x0000000000007b1d */ /* 0x000fec0000010000 */
.L_x_21:
[----:B------:R-:W-:Y:S05]  /*1b50*/  BRA.U UP5, `(.L_x_22) ;  /* 0x0000001505947547 */ /* 0x000fea000b800000 */
[----:B------:R-:W1:Y:S01]  /*1b60*/  S2UR UR8, SR_CgaCtaId ;  /* 0x00000000000879c3 */ /* 0x000e620000008800 */
[----:B------:R-:W2:Y:S01]  /*1b70*/  LDCU UR7, c[0x0][0x38c] ;  /* 0x00007180ff0777ac */ /* 0x000ea20008000800 */
[----:B------:R-:W-:Y:S01]  /*1b80*/  PLOP3.LUT P1, PT, PT, PT, UP3, 0x80, 0x8 ;  /* 0x000000000008781c */ /* 0x000fe20003f2f038 */
[----:B------:R-:W-:Y:S01]  /*1b90*/  IMAD.MOV.U32 R12, RZ, RZ, 0x1 ;  /* 0x00000001ff0c7424 */ /* 0x000fe200078e00ff */
[----:B------:R-:W-:Y:S01]  /*1ba0*/  ISETP.NE.AND P2, PT, R0, RZ, P3 ;  /* 0x000000ff0000720c */ /* 0x000fe20001f45270 */
[----:B------:R-:W-:Y:S01]  /*1bb0*/  UMOV UR4, 0x400 ;  /* 0x0000040000047882 */ /* 0x000fe20000000000 */
[----:B------:R-:W-:Y:S01]  /*1bc0*/  UISETP.NE.AND UP0, UPT, UR21, URZ, UPT ;  /* 0x000000ff1500728c */ /* 0x000fe2000bf05270 */
[----:B------:R-:W-:Y:S01]  /*1bd0*/  PLOP3.LUT P1, PT, P1, PT, PT, 0x8, 0x80 ;  /* 0x000000000080781c */ /* 0x000fe20000f2e170 */
[----:B------:R-:W-:Y:S01]  /*1be0*/  USHF.L.U32 UR6, UR32, 0x6, URZ ;  /* 0x0000000620067899 */ /* 0x000fe200080006ff */
[----:B------:R-:W-:Y:S01]  /*1bf0*/  CS2R R10, SRZ ;  /* 0x00000000000a7805 */ /* 0x000fe2000001ff00 */
[----:B------:R-:W-:Y:S01]  /*1c00*/  USEL UR24, UR49, 0x2, UP0 ;  /* 0x0000000231187887 */ /* 0x000fe20008000000 */
[----:B------:R-:W-:Y:S01]  /*1c10*/  IMAD.MOV.U32 R9, RZ, RZ, RZ ;  /* 0x000000ffff097224 */ /* 0x000fe200078e00ff */
[----:B------:R-:W-:Y:S01]  /*1c20*/  USHF.L.U32 UR48, UR32, 0x7, URZ ;  /* 0x0000000720307899 */ /* 0x000fe200080006ff */
[----:B------:R-:W-:Y:S01]  /*1c30*/  IMAD.MOV.U32 R8, RZ, RZ, 0x1 ;  /* 0x00000001ff087424 */ /* 0x000fe200078e00ff */
[----:B------:R-:W3:Y:S02]  /*1c40*/  LDCU UR44, c[0x0][0x370] ;  /* 0x00006e00ff2c77ac */ /* 0x000ee40008000800 */
[----:B------:R-:W-:-:S02]  /*1c50*/  ULOP3.LUT UR48, UR48, 0x80, URZ, 0xc0, !UPT ;  /* 0x0000008030307892 */ /* 0x000fc4000f8ec0ff */
[----:B--2---:R-:W-:Y:S02]  /*1c60*/  UIADD3 UR5, UPT, UPT, UR7, 0x3f, URZ ;  /* 0x0000003f07057890 */ /* 0x004fe4000fffe0ff */
[----:B------:R-:W-:Y:S02]  /*1c70*/  UIADD3 UR51, UPT, UPT, UR7, 0x7e, URZ ;  /* 0x0000007e07337890 */ /* 0x000fe4000fffe0ff */
[----:B-1----:R-:W-:Y:S02]  /*1c80*/  ULEA UR21, UR8, UR4, 0x18 ;  /* 0x0000000408157291 */ /* 0x002fe4000f8ec0ff */
[----:B------:R-:W-:Y:S02]  /*1c90*/  USHF.R.S32.HI UR4, URZ, 0x1f, UR5 ;  /* 0x0000001fff047899 */ /* 0x000fe40008011405 */
[----:B------:R-:W-:Y:S02]  /*1ca0*/  UIADD3 UR7, UPT, UPT, UR7, -0x1, URZ ;  /* 0xffffffff07077890 */ /* 0x000fe4000fffe0ff */
[----:B------:R-:W-:-:S02]  /*1cb0*/  ULEA.HI UR4, UR4, UR5, URZ, 0x6 ;  /* 0x0000000504047291 */ /* 0x000fc4000f8f30ff */
[----:B------:R-:W-:Y:S02]  /*1cc0*/  UISETP.GE.U32.AND UP1, UPT, UR7, -0x7f, UPT ;  /* 0xffffff810700788c */ /* 0x000fe4000bf26070 */
[----:B------:R-:W-:Y:S02]  /*1cd0*/  USHF.R.S32.HI UR46, URZ, 0x6, UR4 ;  /* 0x00000006ff2e7899 */ /* 0x000fe40008011404 */
[----:B------:R-:W-:Y:S02]  /*1ce0*/  ULOP3.LUT UR5, UR6, 0x40, URZ, 0xc0, !UPT ;  /* 0x0000004006057892 */ /* 0x000fe4000f8ec0ff */
[----:B------:R-:W-:Y:S02]  /*1cf0*/  UISETP.LT.U32.AND UP0, UPT, UR46, 0x8, UPT ;  /* 0x000000082e00788c */ /* 0x000fe4000bf01070 */
[----:B------:R-:W-:Y:S02]  /*1d00*/  ULEA UR39, UR31, UR21, 0x1 ;  /* 0x000000151f277291 */ /* 0x000fe4000f8e08ff */
[----:B------:R-:W-:-:S02]  /*1d10*/  USEL UR45, UR46, 0x8, UP0 ;  /* 0x000000082e2d7887 */ /* 0x000fc40008000000 */
[----:B------:R-:W-:Y:S02]  /*1d20*/  ULEA UR38, UR30, UR21, 0x1 ;  /* 0x000000151e267291 */ /* 0x000fe4000f8e08ff */
[----:B------:R-:W-:Y:S02]  /*1d30*/  UIADD3 UR4, UPT, UPT, UR45, -0x1, URZ ;  /* 0xffffffff2d047890 */ /* 0x000fe4000fffe0ff */
[----:B------:R-:W-:Y:S01]  /*1d40*/  @UP1 UIADD3 UR4, UPT, UPT, UR45, URZ, URZ ;  /* 0x000000ff2d041290 */ /* 0x000fe2000fffe0ff */
[----:B------:R-:W1:Y:S01]  /*1d50*/  LDCU.64 UR28, c[0x0][0x348] ;  /* 0x00006900ff1c77ac */ /* 0x000e620008000a00 */
[----:B------:R-:W2:Y:S01]  /*1d60*/  LDCU UR43, c[0x0][0x374] ;  /* 0x00006e80ff2b77ac */ /* 0x000ea20008000800 */
[----:B------:R-:W-:Y:S02]  /*1d70*/  ULEA UR49, UR34, UR5, 0x5 ;  /* 0x0000000522317291 */ /* 0x000fe4000f8e28ff */
[----:B------:R-:W-:Y:S02]  /*1d80*/  ULEA UR48, UR33, UR48, 0x5 ;  /* 0x0000003021307291 */ /* 0x000fe4000f8e28ff */
[----:B------:R-:W-:-:S02]  /*1d90*/  UIADD3 UR39, UPT, UPT, UR39, 0x8400, URZ ;  /* 0x0000840027277890 */ /* 0x000fc4000fffe0ff */
[----:B------:R-:W-:Y:S02]  /*1da0*/  UIADD3 UR38, UPT, UPT, UR38, 0x28400, URZ ;  /* 0x0002840026267890 */ /* 0x000fe4000fffe0ff */
[----:B------:R-:W-:Y:S02]  /*1db0*/  UIADD3 UR50, UPT, UPT, UR46, -UR45, URZ ;  /* 0x8000002d2e327290 */ /* 0x000fe4000fffe0ff */
[----:B------:R-:W-:Y:S02]  /*1dc0*/  UIADD3 UR37, UPT, UPT, UR4, 0x1, URZ ;  /* 0x0000000104257890 */ /* 0x000fe4000fffe0ff */
[----:B------:R-:W-:Y:S01]  /*1dd0*/  UIADD3 UR47, UPT, UPT, -UR4, URZ, URZ ;  /* 0x000000ff042f7290 */ /* 0x000fe2000fffe1ff */
[----:B---3--:R-:W-:-:S11]  /*1de0*/  UMOV UR13, URZ ;  /* 0x000000ff000d7c82 */ /* 0x008fd60008000000 */
.L_x_42:
[----:B------:R-:W3:Y:S02]  /*1df0*/  S2UR UR4, SR_CgaCtaId ;  /* 0x00000000000479c3 */ /* 0x000ee40000008800 */
[----:B---3--:R-:W-:-:S09]  /*1e00*/  UISETP.NE.AND UP0, UPT, UR4, URZ, UPT ;  /* 0x000000ff0400728c */ /* 0x008fd2000bf05270 */
[----:B-1----:R-:W-:Y:S05]  /*1e10*/  BRA.U UP0, `(.L_x_23) ;  /* 0x0000000100287547 */ /* 0x002fea000b800000 */
[----:B------:R-:W-:Y:S02]  /*1e20*/  LEA R0, R9, UR21, 0x3 ;  /* 0x0000001509007c11 */ /* 0x000fe4000f8e18ff */
[----:B------:R-:W-:-:S04]  /*1e30*/  SHF.L.U32 R3, R8, 0x1f, RZ ;  /* 0x0000001f08037819 */ /* 0x000fc800000006ff */
[----:B------:R-:W3:Y:S02]  /*1e40*/  SYNCS.PHASECHK.TRANS64.TRYWAIT P0, [R0+URZ+0x140], R3 ;  /* 0x00014003000075a7 */ /* 0x000ee400080011ff */
[----:B---3--:R-:W-:Y:S05]  /*1e50*/  @!P0 BRA `(.L_x_24) ;  /* 0x0000008000848947 */ /* 0x008fea0003800000 */
.L_x_153:
[----:B------:R4:W-:Y:S01]  /*1e60*/  SYNCS.ARRIVE.TRANS64.A1T0 RZ, [R0+URZ+0x130], RZ ;  /* 0x000130ff00ff79a7 */ /* 0x0009e200081000ff */
[----:B------:R-:W-:-:S05]  /*1e70*/  VIADD R9, R9, 0x1 ;  /* 0x0000000109097836 */ /* 0x000fca0000000000 */
[----:B------:R-:W-:-:S04]  /*1e80*/  ISETP.NE.AND P0, PT, R9, 0x2, PT ;  /* 0x000000020900780c */ /* 0x000fc80003f05270 */
[----:B---3--:R-:W-:Y:S02]  /*1e90*/  SEL R3, RZ, 0x1, P0 ;  /* 0x00000001ff037807 */ /* 0x008fe40000000000 */
[----:B------:R-:W-:Y:S02]  /*1ea0*/  SEL R9, R9, RZ, P0 ;  /* 0x000000ff09097207 */ /* 0x000fe40000000000 */
[----:B------:R-:W-:-:S07]  /*1eb0*/  LOP3.LUT R8, R8, R3, RZ, 0x3c, !PT ;  /* 0x0000000308087212 */ /* 0x000fce00078e3cff */
.L_x_23:
[----:B------:R-:W-:Y:S01]  /*1ec0*/  ULEA UR4, UR13, UR21, 0x3 ;  /* 0x000000150d047291 */ /* 0x000fe2000f8e18ff */
[----:B----4-:R-:W-:Y:S01]  /*1ed0*/  SHF.L.U32 R0, R12, 0x1f, RZ ;  /* 0x0000001f0c007819 */ /* 0x010fe200000006ff */
[----:B------:R-:W-:Y:S02]  /*1ee0*/  UISETP.GE.U32.AND UP0, UPT, UR51, 0x7f, UPT ;  /* 0x0000007f3300788c */ /* 0x000fe4000bf06070 */
[----:B------:R-:W-:Y:S01]  /*1ef0*/  ULEA UR11, UR20, UR49, 0x7 ;  /* 0x00000031140b7291 */ /* 0x000fe2000f8e38ff */
[----:B------:R-:W-:-:S04]  /*1f00*/  UMOV UR6, URZ ;  /* 0x000000ff00067c82 */ /* 0x000fc80008000000 */
[----:B------:R3:W4:Y:S01]  /*1f10*/  SYNCS.PHASECHK.TRANS64.TRYWAIT P0, [UR4+0x40], R0 ;  /* 0x00004000ff0075a7 */ /* 0x0007220008001104 */
[----:B------:R-:W-:-:S04]  /*1f20*/  ULEA.HI UR4, UR16, UR16, URZ, 0x1 ;  /* 0x0000001010047291 */ /* 0x000fc8000f8f08ff */
[----:B------:R-:W-:-:S04]  /*1f30*/  USHF.L.U32 UR4, UR4, 0x7, URZ ;  /* 0x0000000704047899 */ /* 0x000fc800080006ff */
[----:B------:R-:W-:-:S04]  /*1f40*/  ULOP3.LUT UR35, UR4, 0xffffff00, URZ, 0xc0, !UPT ;  /* 0xffffff0004237892 */ /* 0x000fc8000f8ec0ff */
[----:B------:R-:W-:Y:S01]  /*1f50*/  UIADD3 UR35, UPT, UPT, UR48, UR35, URZ ;  /* 0x0000002330237290 */ /* 0x000fe2000fffe0ff */
[----:B------:R-:W-:Y:S11]  /*1f60*/  BRA.U !UP0, `(.L_x_25) ;  /* 0x0000000108d07547 */ /* 0x000ff6000b800000 */
[----:B------:R-:W-:Y:S01]  /*1f70*/  UMOV UR16, UR47 ;  /* 0x0000002f00107c82 */ /* 0x000fe20008000000 */
[----:B------:R-:W-:Y:S01]  /*1f80*/  UMOV UR4, UR13 ;  /* 0x0000000d00047c82 */ /* 0x000fe20008000000 */
[----:B------:R-:W-:-:S05]  /*1f90*/  UMOV UR34, URZ ;  /* 0x000000ff00227c82 */ /* 0x000fca0008000000 */
.L_x_31:
[----:B------:R-:W-:Y:S01]  /*1fa0*/  ULEA UR33, UR4, UR21, 0x3 ;  /* 0x0000001504217291 */ /* 0x000fe2000f8e18ff */
[----:B------:R-:W-:Y:S01]  /*1fb0*/  @P3 MOV R2, 0xc000 ;  /* 0x0000c00000023802 */ /* 0x000fe20000000f00 */
[----:B--2-4-:R-:W-:Y:S10]  /*1fc0*/  @P0 BRA `(.L_x_26) ;  /* 0x00000000000c0947 */ /* 0x014ff40003800000 */
[----:B------:R-:W-:-:S04]  /*1fd0*/  SHF.L.U32 R3, R12, 0x1f, RZ ;  /* 0x0000001f0c037819 */ /* 0x000fc800000006ff */
[----:B------:R-:W4:Y:S02]  /*1fe0*/  SYNCS.PHASECHK.TRANS64.TRYWAIT P0, [UR33+0x40], R3 ;  /* 0x00004003ff0075a7 */ /* 0x000f240008001121 */
[----:B----4-:R-:W-:Y:S05]  /*1ff0*/  @!P0 BRA `(.L_x_27) ;  /* 0x0000008000308947 */ /* 0x010fea0003800000 */
.L_x_26:
[----:B------:R4:W-:Y:S01]  /*2000*/  @P3 SYNCS.ARRIVE.TRANS64 RZ, [UR33], R2 ;  /* 0x00000002ffff39a7 */ /* 0x0009e20008000021 */
[----:B------:R-:W-:Y:S02]  /*2010*/  ULOP3.LUT UR5, UR24, 0x2, URZ, 0xfc, !UPT ;  /* 0x0000000218057892 */ /* 0x000fe4000f8efcff */
[----:B------:R-:W-:Y:S02]  /*2020*/  UIADD3 UR16, UPT, UPT, UR16, 0x1, URZ ;  /* 0x0000000110107890 */ /* 0x000fe4000fffe0ff */
[----:B------:R-:W-:Y:S02]  /*2030*/  UISETP.NE.AND UP0, UPT, UR5, 0x2, UPT ;  /* 0x000000020500788c */ /* 0x000fe4000bf05270 */
[----:B------:R-:W-:-:S07]  /*2040*/  UISETP.NE.AND UP2, UPT, UR16, 0x1, UPT ;  /* 0x000000011000788c */ /* 0x000fce000bf45270 */
[----:B------:R-:W-:Y:S05]  /*2050*/  BRA.U UP0, `(.L_x_28) ;  /* 0x0000000100047547 */ /* 0x000fea000b800000 */
[----:B-12---:R-:W-:Y:S05]  /*2060*/  BPT.TRAP 0x1 ;  /* 0x000000040000795c */ /* 0x006fea0000300000 */
.L_x_28:
[----:B------:R-:W-:Y:S04]  /*2070*/  BSSY.RECONVERGENT B0, `(.L_x_29) ;  /* 0x0000003000007945 */ /* 0x000fe80003800200 */
[----:B------:R-:W-:Y:S05]  /*2080*/  @!P2 BRA `(.L_x_30) ;  /* 0x000000000004a947 */ /* 0x000fea0003800000 */
[----:B-12---:R-:W-:Y:S05]  /*2090*/  BPT.TRAP 0x1 ;  /* 0x000000040000795c */ /* 0x006fea0000300000 */
.L_x_30:
[----:B-12---:R-:W-:Y:S05]  /*20a0*/  BSYNC.RECONVERGENT B0 ;  /* 0x0000000000007941 */ /* 0x006fea0003800200 */
.L_x_29:
[----:B------:R-:W-:Y:S02]  /*20b0*/  UIADD3 UR5, UPT, UPT, UR4, 0x1, URZ ;  /* 0x0000000104057890 */ /* 0x000fe4000fffe0ff */
[----:B------:R-:W-:Y:S02]  /*20c0*/  USHF.L.U32 UR4, UR4, 0xd, URZ ;  /* 0x0000000d04047899 */ /* 0x000fe400080006ff */
[----:B------:R-:W-:Y:S02]  /*20d0*/  UISETP.NE.AND UP0, UPT, UR5, 0x8, UPT ;  /* 0x000000080500788c */ /* 0x000fe4000bf05270 */
[----:B------:R-:W-:Y:S02]  /*20e0*/  ULOP3.LUT UR32, UR31, UR4, URZ, 0xfc, !UPT ;  /* 0x000000041f207292 */ /* 0x000fe4000f8efcff */
[----:B------:R-:W-:Y:S02]  /*20f0*/  USEL UR6, URZ, 0x1, UP0 ;  /* 0x00000001ff067887 */ /* 0x000fe40008000000 */
[----:B------:R-:W-:-:S02]  /*2100*/  USEL UR13, UR5, URZ, UP0 ;  /* 0x000000ff050d7287 */ /* 0x000fc40008000000 */
[----:B------:R-:W-:Y:S02]  /*2110*/  UIADD3 UR14, UP1, UPT, UR28, 0x80, URZ ;  /* 0x000000801c0e7890 */ /* 0x000fe4000ff3e0ff */
[----:B------:R-:W-:Y:S01]  /*2120*/  ULEA UR5, UR13, UR21, 0x3 ;  /* 0x000000150d057291 */ /* 0x000fe2000f8e18ff */
[----:B------:R-:W-:Y:S01]  /*2130*/  LOP3.LUT R12, R12, UR6, RZ, 0x3c, !PT ;  /* 0x000000060c0c7c12 */ /* 0x000fe2000f8e3cff */
[----:B------:R-:W-:Y:S02]  /*2140*/  ULEA UR32, UR32, UR21, 0x1 ;  /* 0x0000001520207291 */ /* 0x000fe4000f8e08ff */
[----:B------:R-:W-:Y:S01]  /*2150*/  UIADD3 UR6, UP0, UPT, UR28, 0x180, URZ ;  /* 0x000001801c067890 */ /* 0x000fe2000ff1e0ff */
[----:B---3--:R-:W-:Y:S01]  /*2160*/  SHF.L.U32 R0, R12, 0x1f, RZ ;  /* 0x0000001f0c007819 */ /* 0x008fe200000006ff */
[----:B------:R-:W-:Y:S02]  /*2170*/  ULEA UR8, UR30, UR4, 0x1 ;  /* 0x000000041e087291 */ /* 0x000fe4000f8e08ff */
[----:B------:R-:W-:Y:S01]  /*2180*/  ULOP3.LUT UR33, UR33, 0xfefffff8, URZ, 0xc0, !UPT ;  /* 0xfefffff821217892 */ /* 0x000fe2000f8ec0ff */
[----:B------:R1:W2:Y:S01]  /*2190*/  SYNCS.PHASECHK.TRANS64.TRYWAIT P0, [UR5+0x40], R0 ;  /* 0x00004000ff0075a7 */ /* 0x0002a20008001105 */
[----:B------:R-:W-:-:S02]  /*21a0*/  UIADD3.X UR15, UPT, UPT, URZ, UR29, URZ, UP1, !UPT ;  /* 0x0000001dff0f7290 */ /* 0x000fc40008ffe4ff */
[----:B------:R-:W-:Y:S02]  /*21b0*/  UIADD3 UR32, UPT, UPT, UR32, 0x8400, URZ ;  /* 0x0000840020207890 */ /* 0x000fe4000fffe0ff */
[----:B------:R-:W-:Y:S02]  /*21c0*/  UPRMT UR5, URZ, 0x5410, UR26 ;  /* 0x00005410ff057896 */ /* 0x000fe4000800001a */
[----:B------:R-:W-:Y:S02]  /*21d0*/  UIADD3 UR8, UPT, UPT, UR21, 0x28400, UR8 ;  /* 0x0002840015087890 */ /* 0x000fe4000fffe008 */
[----:B------:R-:W-:Y:S02]  /*21e0*/  UIADD3.X UR7, UPT, UPT, URZ, UR29, URZ, UP0, !UPT ;  /* 0x0000001dff077290 */ /* 0x000fe400087fe4ff */
[----:B------:R-:W-:Y:S01]  /*21f0*/  UPRMT UR4, URZ, 0x5410, UR25 ;  /* 0x00005410ff047896 */ /* 0x000fe20008000019 */
[----:B------:R-:W-:Y:S01]  /*2200*/  UMOV UR18, 0x0 ;  /* 0x0000000000127882 */ /* 0x000fe20000000000 */
[----:B------:R-:W-:Y:S01]  /*2210*/  UMOV UR19, 0x10000000 ;  /* 0x1000000000137882 */ /* 0x000fe20000000000 */
[----:B------:R-:W-:Y:S01]  /*2220*/  UMOV UR10, UR34 ;  /* 0x00000022000a7c82 */ /* 0x000fe20008000000 */
[----:B------:R-:W-:Y:S01]  /*2230*/  UMOV UR12, UR36 ;  /* 0x00000024000c7c82 */ /* 0x000fe20008000000 */
[----:B------:R-:W-:Y:S01]  /*2240*/  UMOV UR9, UR33 ;  /* 0x0000002100097c82 */ /* 0x000fe20008000000 */
[----:B------:R3:W-:Y:S03]  /*2250*/  UTMALDG.3D.MULTICAST.2CTA [UR32], [UR14], UR5, desc[UR18] ;  /* 0x000012200e0073b4 */ /* 0x0007e60008211805 */
[----:B------:R4:W-:Y:S01]  /*2260*/  UTMALDG.3D.MULTICAST.2CTA [UR8], [UR6], UR4, desc[UR18] ;  /* 0x00001208060073b4 */ /* 0x0009e20008211804 */
[----:B---3--:R-:W-:Y:S01]  /*2270*/  UIADD3 UR34, UPT, UPT, UR34, 0x40, URZ ;  /* 0x0000004022227890 */ /* 0x008fe2000fffe0ff */
[----:B----4-:R-:W-:Y:S01]  /*2280*/  UMOV UR6, UR37 ;  /* 0x0000002500067c82 */ /* 0x010fe20008000000 */
[----:B------:R-:W-:Y:S01]  /*2290*/  UMOV UR4, UR13 ;  /* 0x0000000d00047c82 */ /* 0x000fe20008000000 */
[----:B-1----:R-:W-:Y:S09]  /*22a0*/  BRA.U UP2, `(.L_x_31) ;  /* 0xfffffffd023c7547 */ /* 0x002ff2000b83ffff */
.L_x_25:
[----:B------:R-:W-:Y:S01]  /*22b0*/  ULEA UR4, UR13, UR21, 0x3 ;  /* 0x000000150d047291 */ /* 0x000fe2000f8e18ff */
[----:B---3--:R-:W-:Y:S01]  /*22c0*/  SHF.L.U32 R0, R12, 0x1f, RZ ;  /* 0x0000001f0c007819 */ /* 0x008fe200000006ff */
[----:B------:R-:W-:Y:S01]  /*22d0*/  @!P1 SYNCS.ARRIVE.TRANS64.A1T0 RZ, [UR21+0xc8], RZ ;  /* 0x0000c8ffffff99a7 */ /* 0x000fe20008100015 */
[----:B------:R-:W-:-:S06]  /*22e0*/  UISETP.GT.AND UP0, UPT, UR46, UR45, UPT ;  /* 0x0000002d2e00728c */ /* 0x000fcc000bf04270 */
[----:B--2-4-:R2:W3:Y:S03]  /*22f0*/  SYNCS.PHASECHK.TRANS64.TRYWAIT P0, [UR4+0x40], R0 ;  /* 0x00004000ff0075a7 */ /* 0x0144e60008001104 */
[----:B------:R-:W-:Y:S05]  /*2300*/  BRA.U !UP0, `(.L_x_32) ;  /* 0x0000000108c07547 */ /* 0x000fea000b800000 */
[----:B------:R-:W-:Y:S01]  /*2310*/  UIADD3 UR27, UPT, UPT, UR50, UR6, URZ ;  /* 0x00000006321b7290 */ /* 0x000fe2000fffe0ff */
[----:B------:R-:W-:-:S11]  /*2320*/  UMOV UR4, UR13 ;  /* 0x0000000d00047c82 */ /* 0x000fd60008000000 */
.L_x_38:
[----:B------:R-:W-:Y:S01]  /*2330*/  ULEA UR17, UR4, UR21, 0x3 ;  /* 0x0000001504117291 */ /* 0x000fe2000f8e18ff */
[----:B---3--:R-:W-:Y:S01]  /*2340*/  @P3 MOV R2, 0xc000 ;  /* 0x0000c00000023802 */ /* 0x008fe20000000f00 */
[----:B-1-3--:R-:W-:Y:S10]  /*2350*/  @P0 BRA `(.L_x_33) ;  /* 0x00000000000c0947 */ /* 0x00aff40003800000 */
[----:B------:R-:W-:-:S04]  /*2360*/  SHF.L.U32 R3, R12, 0x1f, RZ ;  /* 0x0000001f0c037819 */ /* 0x000fc800000006ff */
[----:B------:R-:W3:Y:S02]  /*2370*/  SYNCS.PHASECHK.TRANS64.TRYWAIT P0, [UR17+0x40], R3 ;  /* 0x00004003ff0075a7 */ /* 0x000ee40008001111 */
[----:B---3--:R-:W-:Y:S05]  /*2380*/  @!P0 BRA `(.L_x_34) ;  /* 0x0000007c00648947 */ /* 0x008fea0003800000 */
.L_x_33:
[----:B------:R3:W-:Y:S01]  /*2390*/  @P3 SYNCS.ARRIVE.TRANS64 RZ, [UR17], R2 ;  /* 0x00000002ffff39a7 */ /* 0x0007e20008000011 */
[----:B------:R-:W-:-:S04]  /*23a0*/  ULOP3.LUT UR5, UR24, 0x2, URZ, 0xfc, !UPT ;  /* 0x0000000218057892 */ /* 0x000fc8000f8efcff */
[----:B------:R-:W-:-:S09]  /*23b0*/  UISETP.NE.AND UP0, UPT, UR5, 0x2, UPT ;  /* 0x000000020500788c */ /* 0x000fd2000bf05270 */
[----:B------:R-:W-:Y:S05]  /*23c0*/  BRA.U UP0, `(.L_x_35) ;  /* 0x0000000100047547 */ /* 0x000fea000b800000 */
[----:B-1----:R-:W-:Y:S05]  /*23d0*/  BPT.TRAP 0x1 ;  /* 0x000000040000795c */ /* 0x002fea0000300000 */
.L_x_35:
[----:B------:R-:W-:Y:S04]  /*23e0*/  BSSY.RECONVERGENT B0, `(.L_x_36) ;  /* 0x0000003000007945 */ /* 0x000fe80003800200 */
[----:B------:R-:W-:Y:S05]  /*23f0*/  @!P2 BRA `(.L_x_37) ;  /* 0x000000000004a947 */ /* 0x000fea0003800000 */
[----:B-1----:R-:W-:Y:S05]  /*2400*/  BPT.TRAP 0x1 ;  /* 0x000000040000795c */ /* 0x002fea0000300000 */
.L_x_37:
[----:B-1----:R-:W-:Y:S05]  /*2410*/  BSYNC.RECONVERGENT B0 ;  /* 0x0000000000007941 */ /* 0x002fea0003800200 */
.L_x_36:
[----:B------:R-:W-:Y:S02]  /*2420*/  UIADD3 UR5, UPT, UPT, UR4, 0x1, URZ ;  /* 0x0000000104057890 */ /* 0x000fe4000fffe0ff */
[----:B------:R-:W-:Y:S02]  /*2430*/  UIADD3 UR14, UP1, UPT, UR28, 0x80, URZ ;  /* 0x000000801c0e7890 */ /* 0x000fe4000ff3e0ff */
[----:B------:R-:W-:Y:S02]  /*2440*/  UISETP.NE.AND UP0, UPT, UR5, 0x8, UPT ;  /* 0x000000080500788c */ /* 0x000fe4000bf05270 */
[----:B------:R-:W-:Y:S02]  /*2450*/  ULEA UR16, UR4, UR39, 0xe ;  /* 0x0000002704107291 */ /* 0x000fe4000f8e70ff */
[----:B------:R-:W-:Y:S02]  /*2460*/  USEL UR7, URZ, 0x1, UP0 ;  /* 0x00000001ff077887 */ /* 0x000fe40008000000 */
[----:B------:R-:W-:-:S02]  /*2470*/  USEL UR13, UR5, URZ, UP0 ;  /* 0x000000ff050d7287 */ /* 0x000fc40008000000 */
[----:B------:R-:W-:Y:S02]  /*2480*/  UIADD3 UR22, UP0, UPT, UR28, 0x180, URZ ;  /* 0x000001801c167890 */ /* 0x000fe4000ff1e0ff */
[----:B------:R-:W-:Y:S01]  /*2490*/  ULEA UR5, UR13, UR21, 0x3 ;  /* 0x000000150d057291 */ /* 0x000fe2000f8e18ff */
[----:B------:R-:W-:Y:S01]  /*24a0*/  LOP3.LUT R12, R12, UR7, RZ, 0x3c, !PT ;  /* 0x000000070c0c7c12 */ /* 0x000fe2000f8e3cff */
[----:B------:R-:W-:Y:S02]  /*24b0*/  ULEA UR8, UR4, UR38, 0xd ;  /* 0x0000002604087291 */ /* 0x000fe4000f8e68ff */
[----:B------:R-:W-:Y:S01]  /*24c0*/  USHF.L.U32 UR18, UR6, 0x6, URZ ;  /* 0x0000000606127899 */ /* 0x000fe200080006ff */
[----:B--2---:R-:W-:Y:S01]  /*24d0*/  SHF.L.U32 R0, R12, 0x1f, RZ ;  /* 0x0000001f0c007819 */ /* 0x004fe200000006ff */
[----:B------:R-:W-:Y:S02]  /*24e0*/  ULOP3.LUT UR17, UR17, 0xfefffff8, URZ, 0xc0, !UPT ;  /* 0xfefffff811117892 */ /* 0x000fe4000f8ec0ff */
[----:B------:R-:W-:Y:S01]  /*24f0*/  UPRMT UR4, URZ, 0x5410, UR26 ;  /* 0x00005410ff047896 */ /* 0x000fe2000800001a */
[----:B------:R4:W1:Y:S01]  /*2500*/  SYNCS.PHASECHK.TRANS64.TRYWAIT P0, [UR5+0x40], R0 ;  /* 0x00004000ff0075a7 */ /* 0x0008620008001105 */
[----:B------:R-:W-:-:S02]  /*2510*/  UIADD3.X UR15, UPT, UPT, URZ, UR29, URZ, UP1, !UPT ;  /* 0x0000001dff0f7290 */ /* 0x000fc40008ffe4ff */
[----:B------:R-:W-:Y:S02]  /*2520*/  UPRMT UR5, URZ, 0x5410, UR25 ;  /* 0x00005410ff057896 */ /* 0x000fe40008000019 */
[----:B------:R-:W-:Y:S01]  /*2530*/  UIADD3.X UR23, UPT, UPT, URZ, UR29, URZ, UP0, !UPT ;  /* 0x0000001dff177290 */ /* 0x000fe200087fe4ff */
[----:B------:R-:W-:Y:S01]  /*2540*/  UMOV UR32, 0x0 ;  /* 0x0000000000207882 */ /* 0x000fe20000000000 */
[----:B------:R-:W-:Y:S01]  /*2550*/  UMOV UR33, 0x10000000 ;  /* 0x1000000000217882 */ /* 0x000fe20000000000 */
[----:B------:R-:W-:Y:S01]  /*2560*/  UMOV UR19, UR35 ;  /* 0x0000002300137c82 */ /* 0x000fe20008000000 */
[----:B------:R-:W-:Y:S01]  /*2570*/  UMOV UR20, UR36 ;  /* 0x0000002400147c82 */ /* 0x000fe20008000000 */
[----:B------:R-:W-:Y:S01]  /*2580*/  UMOV UR12, UR36 ;  /* 0x00000024000c7c82 */ /* 0x000fe20008000000 */
[----:B------:R-:W-:Y:S01]  /*2590*/  UMOV UR9, UR17 ;  /* 0x0000001100097c82 */ /* 0x000fe20008000000 */
[----:B------:R-:W-:Y:S01]  /*25a0*/  UMOV UR10, UR18 ;  /* 0x00000012000a7c82 */ /* 0x000fe20008000000 */
[----:B------:R2:W-:Y:S01]  /*25b0*/  UTMALDG.3D.MULTICAST.2CTA [UR16], [UR14], UR4, desc[UR32] ;  /* 0x000020100e0073b4 */ /* 0x0005e20008211804 */
[----:B------:R-:W-:-:S04]  /*25c0*/  UIADD3 UR6, UPT, UPT, UR6, 0x1, URZ ;  /* 0x0000000106067890 */ /* 0x000fc8000fffe0ff */
[----:B------:R-:W-:Y:S01]  /*25d0*/  UISETP.NE.AND UP0, UPT, UR6, UR27, UPT ;  /* 0x0000001b0600728c */ /* 0x000fe2000bf05270 */
[----:B------:R4:W-:Y:S01]  /*25e0*/  UTMALDG.3D.MULTICAST.2CTA [UR8], [UR22], UR5, desc[UR32] ;  /* 0x00002008160073b4 */ /* 0x0009e20008211805 */
[----:B--2---:R-:W-:-:S07]  /*25f0*/  UMOV UR4, UR13 ;  /* 0x0000000d00047c82 */ /* 0x004fce0008000000 */
[----:B----4-:R-:W-:Y:S05]  /*2600*/  BRA.U UP0, `(.L_x_38) ;  /* 0xfffffffd00487547 */ /* 0x010fea000b83ffff */
.L_x_32:
[C---:B------:R-:W-:Y:S01]  /*2610*/  LEA R3, R11.reuse, UR21, 0x3 ;  /* 0x000000150b037c11 */ /* 0x040fe2000f8e18ff */
[----:B------:R-:W-:Y:S01]  /*2620*/  NOP ;  /* 0x0000000000007918 */ /* 0x000fe20000000000 */
[----:B--2---:R-:W-:Y:S02]  /*2630*/  SHF.L.U32 R0, R10, 0x1f, RZ ;  /* 0x0000001f0a007819 */ /* 0x004fe400000006ff */
[----:B------:R-:W-:Y:S02]  /*2640*/  LEA R5, R11, UR21, 0x4 ;  /* 0x000000150b057c11 */ /* 0x000fe4000f8e20ff */
[----:B-1-3--:R-:W1:Y:S02]  /*2650*/  SYNCS.PHASECHK.TRANS64.TRYWAIT P0, [R3+URZ+0xd0], R0 ;  /* 0x0000d000030075a7 */ /* 0x00ae6400080011ff */
[----:B-1----:R-:W-:Y:S05]  /*2660*/  @!P0 BRA `(.L_x_39) ;  /* 0x0000007800c48947 */ /* 0x002fea0003800000 */
.L_x_156:
[----:B------:R-:W2:Y:S01]  /*2670*/  LDS.128 R4, [R5+0x160] ;  /* 0x0001600005047984 */ /* 0x000ea20000000c00 */
[----:B------:R-:W-:Y:S01]  /*2680*/  UISETP.GE.AND UP0, UPT, UR42, 0x1, UPT ;  /* 0x000000012a00788c */ /* 0x000fe2000bf06270 */
[----:B------:R-:W-:Y:S01]  /*2690*/  @!PT LDS RZ, [RZ] ;  /* 0x00000000fffff984 */ /* 0x000fe20000000800 */
[----:B------:R-:W-:Y:S01]  /*26a0*/  @!PT LDS RZ, [RZ] ;  /* 0x00000000fffff984 */ /* 0x000fe20000000800 */
[----:B------:R-:W-:Y:S01]  /*26b0*/  @!PT LDS RZ, [RZ] ;  /* 0x00000000fffff984 */ /* 0x000fe20000000800 */
[----:B------:R-:W-:Y:S01]  /*26c0*/  @!PT LDS RZ, [RZ] ;  /* 0x00000000fffff984 */ /* 0x000fe20000000800 */
[----:B------:R3:W-:Y:S06]  /*26d0*/  MEMBAR.ALL.CTA ;  /* 0x0000000000007992 */ /* 0x0007ec0000008000 */
[----:B---3--:R-:W3:Y:S01]  /*26e0*/  FENCE.VIEW.ASYNC.S ;  /* 0x00000000000073c6 */ /* 0x008ee20000000000 */
[----:B--2---:R-:W-:-:S13]  /*26f0*/  LOP3.LUT P0, RZ, R6, 0x1, RZ, 0xc0, !PT ;  /* 0x0000000106ff7812 */ /* 0x004fda000780c0ff */
[----:B---3--:R-:W-:Y:S01]  /*2700*/  VOTEU.ANY UP1, P0 ;  /* 0x0000000000ff7886 */ /* 0x008fe20000020100 */
[----:B------:R-:W-:-:S13]  /*2710*/  PLOP3.LUT P0, PT, PT, PT, UP1, 0x80, 0x8 ;  /* 0x000000000008781c */ /* 0x000fda0003f0f018 */
[----:B-1----:R-:W-:Y:S02]  /*2720*/  @P0 LOP3.LUT R0, R5, 0xffff, RZ, 0xc0, !PT ;  /* 0x0000ffff05000812 */ /* 0x002fe400078ec0ff */
[----:B------:R-:W-:Y:S02]  /*2730*/  @P0 MOV R2, R4 ;  /* 0x0000000400020202 */ /* 0x000fe40000000f00 */
[----:B------:R-:W-:Y:S01]  /*2740*/  @P0 R2UR UR5, R0 ;  /* 0x00000000000502ca */ /* 0x000fe200000e0000 */
[----:B------:R-:W-:Y:S01]  /*2750*/  VIADD R0, R3, 0xe0 ;  /* 0x000000e003007836 */ /* 0x000fe20000000000 */
[----:B------:R-:W-:Y:S02]  /*2760*/  @P0 SHF.R.U32.HI R4, RZ, 0x10, R5 ;  /* 0x00000010ff040819 */ /* 0x000fe40000011605 */
[----:B------:R-:W-:Y:S02]  /*2770*/  @P0 R2UR UR6, R2 ;  /* 0x00000000020602ca */ /* 0x000fe400000e0000 */
[----:B------:R-:W-:-:S02]  /*2780*/  PRMT R0, RZ, 0x654, R0 ;  /* 0x00000654ff007816 */ /* 0x000fc40000000000 */
[----:B------:R-:W-:Y:S02]  /*2790*/  @P0 R2UR UR4, R4 ;  /* 0x00000000040402ca */ /* 0x000fe400000e0000 */
[----:B------:R1:W-:Y:S03]  /*27a0*/  SYNCS.ARRIVE.TRANS64.RED.A1T0 RZ, [R0+URZ], RZ ;  /* 0x000000ff00ff79a7 */ /* 0x0003e600081004ff */
[----:B------:R-:W-:-:S04]  /*27b0*/  @UP1 UMOV UR40, UR5 ;  /* 0x0000000500281c82 */ /* 0x000fc80008000000 */
[----:B------:R-:W-:-:S04]  /*27c0*/  @UP1 UMOV UR41, UR6 ;  /* 0x0000000600291c82 */ /* 0x000fc80008000000 */
[----:B------:R-:W-:Y:S01]  /*27d0*/  @UP1 UMOV UR36, UR4 ;  /* 0x0000000400241c82 */ /* 0x000fe20008000000 */
[----:B------:R-:W-:Y:S05]  /*27e0*/  BRA.U !UP0, `(.L_x_40) ;  /* 0x0000000108d47547 */ /* 0x000fea000b800000 */
[----:B------:R-:W2:Y:S01]  /*27f0*/  LDCU.128 UR16, c[0x0][0xb10] ;  /* 0x00016200ff1077ac */ /* 0x000ea20008000c00 */
[----:B------:R-:W3:Y:S01]  /*2800*/  LDCU UR12, c[0x0][0xb20] ;  /* 0x00016400ff0c77ac */ /* 0x000ee20008000800 */
[----:B------:R-:W4:Y:S01]  /*2810*/  LDCU UR20, c[0x0][0xb0c] ;  /* 0x00016180ff1477ac */ /* 0x000f220008000800 */
[----:B------:R-:W1:Y:S01]  /*2820*/  LDCU.64 UR8, c[0x0][0xb28] ;  /* 0x00016500ff0877ac */ /* 0x000e620008000a00 */
[----:B------:R-:W-:Y:S02]  /*2830*/  UISETP.NE.AND UP3, UPT, UR42, 0x1, UPT ;  /* 0x000000012a00788c */ /* 0x000fe4000bf65270 */
[----:B--2---:R-:W-:Y:S02]  /*2840*/  UIMAD.WIDE.U32 UR6, UR43, UR19, URZ ;  /* 0x000000132b0672a5 */ /* 0x004fe4000f8e00ff */
[----:B------:R-:W-:Y:S02]  /*2850*/  UIMAD.WIDE.U32 UR4, UR44, UR16, URZ ;  /* 0x000000102c0472a5 */ /* 0x000fe4000f8e00ff */
[----:B------:R-:W-:-:S02]  /*2860*/  UISETP.NE.AND UP0, UPT, UR18, 0x1, UPT ;  /* 0x000000011200788c */ /* 0x000fc4000bf05270 */
[----:B------:R-:W-:Y:S01]  /*2870*/  UIMAD.WIDE.U32 UR22, UR40, UR19, URZ ;  /* 0x00000013281672a5 */ /* 0x000fe2000f8e00ff */
[----:B------:R-:W-:Y:S02]  /*2880*/  UMOV UR6, UR7 ;  /* 0x0000000700067c82 */ /* 0x000fe40008000000 */
[----:B------:R-:W-:Y:S01]  /*2890*/  UMOV UR4, UR5 ;  /* 0x0000000500047c82 */ /* 0x000fe20008000000 */
[----:B---3--:R-:W-:Y:S02]  /*28a0*/  USHF.R.U32.HI UR6, URZ, UR12, UR6 ;  /* 0x0000000cff067299 */ /* 0x008fe40008011606 */
[----:B----4-:R-:W-:Y:S02]  /*28b0*/  UISETP.NE.AND UP2, UPT, UR20, 0x1, UPT ;  /* 0x000000011400788c */ /* 0x010fe4000bf45270 */
[----:B------:R-:W-:Y:S02]  /*28c0*/  USHF.R.U32.HI UR4, URZ, UR17, UR4 ;  /* 0x00000011ff047299 */ /* 0x000fe40008011604 */
[----:B------:R-:W-:-:S02]  /*28d0*/  USEL UR5, UR43, UR6, !UP0 ;  /* 0x000000062b057287 */ /* 0x000fc4000c000000 */
[----:B------:R-:W-:Y:S02]  /*28e0*/  USEL UR6, UR44, UR4, !UP2 ;  /* 0x000000042c067287 */ /* 0x000fe4000d000000 */
[----:B-1----:R-:W-:Y:S01]  /*28f0*/  UIMAD.WIDE.U32 UR10, UR5, UR8, URZ ;  /* 0x00000008050a72a5 */ /* 0x002fe2000f8e00ff */
[----:B------:R-:W-:Y:S01]  /*2900*/  UMOV UR4, UR23 ;  /* 0x0000001700047c82 */ /* 0x000fe20008000000 */
[----:B------:R-:W-:Y:S02]  /*2910*/  UIMAD.WIDE.U32 UR14, UR41, UR16, URZ ;  /* 0x00000010290e72a5 */ /* 0x000fe4000f8e00ff */
[----:B------:R-:W-:-:S03]  /*2920*/  UIMAD.WIDE.U32 UR22, UR6, UR8, URZ ;  /* 0x00000008061672a5 */ /* 0x000fc6000f8e00ff */
[----:B------:R-:W-:Y:S01]  /*2930*/  UMOV UR10, UR11 ;  /* 0x0000000b000a7c82 */ /* 0x000fe20008000000 */
[----:B------:R-:W-:Y:S02]  /*2940*/  USHF.R.U32.HI UR4, URZ, UR12, UR4 ;  /* 0x0000000cff047299 */ /* 0x000fe40008011604 */
[----:B------:R-:W-:Y:S01]  /*2950*/  @UP3 USHF.R.U32.HI UR5, URZ, UR9, UR10 ;  /* 0x00000009ff053299 */ /* 0x000fe2000801160a */
[----:B------:R-:W-:Y:S01]  /*2960*/  UMOV UR14, UR15 ;  /* 0x0000000f000e7c82 */ /* 0x000fe20008000000 */
[----:B------:R-:W-:Y:S01]  /*2970*/  UMOV UR22, UR23 ;  /* 0x0000001700167c82 */ /* 0x000fe20008000000 */
[----:B------:R-:W-:Y:S02]  /*2980*/  USHF.R.U32.HI UR17, URZ, UR17, UR14 ;  /* 0x00000011ff117299 */ /* 0x000fe4000801160e */
[----:B------:R-:W-:Y:S02]  /*2990*/  USEL UR4, UR40, UR4, !UP0 ;  /* 0x0000000428047287 */ /* 0x000fe4000c000000 */
[----:B------:R-:W-:-:S02]  /*29a0*/  @UP3 USHF.R.U32.HI UR6, URZ, UR9, UR22 ;  /* 0x00000009ff063299 */ /* 0x000fc40008011616 */
[----:B------:R-:W-:Y:S02]  /*29b0*/  UIMAD UR7, UR42, UR5, URZ ;  /* 0x000000052a0772a4 */ /* 0x000fe4000f8e02ff */
[----:B------:R-:W-:Y:S02]  /*29c0*/  USEL UR5, UR41, UR17, !UP2 ;  /* 0x0000001129057287 */ /* 0x000fe4000d000000 */
[----:B------:R-:W-:Y:S02]  /*29d0*/  UIMAD UR10, UR42, UR6, URZ ;  /* 0x000000062a0a72a4 */ /* 0x000fe4000f8e02ff */
[----:B------:R-:W-:Y:S02]  /*29e0*/  UISETP.GE.AND UP0, UPT, UR4, UR7, UPT ;  /* 0x000000070400728c */ /* 0x000fe4000bf06270 */
[----:B------:R-:W-:Y:S02]  /*29f0*/  UIMAD.WIDE.U32 UR14, UR4, UR8, URZ ;  /* 0x00000008040e72a5 */ /* 0x000fe4000f8e00ff */
[----:B------:R-:W-:-:S02]  /*2a00*/  UISETP.GE.OR UP0, UPT, UR5, UR10, UP0 ;  /* 0x0000000a0500728c */ /* 0x000fc40008706670 */
        /* <DEDUP_REMOVED lines=19> */
.L_x_40:
[----:B------:R-:W2:Y:S02]  /*2b40*/  LDCU UR4, c[0x0][0xb30] ;  /* 0x00016600ff0477ac */ /* 0x000ea40008000800 */
[----:B--2---:R-:W-:-:S09]  /*2b50*/  UISETP.NE.AND UP0, UPT, UR4, 0x1, UPT ;  /* 0x000000010400788c */ /* 0x004fd2000bf05270 */
[----:B------:R-:W-:Y:S05]  /*2b60*/  BRA.U UP0, `(.L_x_41) ;  /* 0x0000000100447547 */ /* 0x000fea000b800000 */
[----:B------:R-:W2:Y:S01]  /*2b70*/  LDCU.128 UR8, c[0x0][0xb10] ;  /* 0x00016200ff0877ac */ /* 0x000ea20008000c00 */
[----:B------:R-:W3:Y:S01]  /*2b80*/  LDCU UR12, c[0x0][0xb0c] ;  /* 0x00016180ff0c77ac */ /* 0x000ee20008000800 */
[----:B------:R-:W4:Y:S01]  /*2b90*/  LDCU UR14, c[0x0][0xb20] ;  /* 0x00016400ff0e77ac */ /* 0x000f220008000800 */
[----:B--2---:R-:W-:Y:S02]  /*2ba0*/  UIMAD.WIDE.U32 UR6, UR41, UR8, URZ ;  /* 0x00000008290672a5 */ /* 0x004fe4000f8e00ff */
[----:B------:R-:W-:Y:S02]  /*2bb0*/  UIMAD.WIDE.U32 UR4, UR40, UR11, URZ ;  /* 0x0000000b280472a5 */ /* 0x000fe4000f8e00ff */
[----:B---3--:R-:W-:Y:S02]  /*2bc0*/  UISETP.NE.AND UP2, UPT, UR12, 0x1, UPT ;  /* 0x000000010c00788c */ /* 0x008fe4000bf45270 */
[----:B------:R-:W-:Y:S01]  /*2bd0*/  UISETP.NE.AND UP0, UPT, UR10, 0x1, UPT ;  /* 0x000000010a00788c */ /* 0x000fe2000bf05270 */
[----:B------:R-:W-:-:S02]  /*2be0*/  UMOV UR6, UR7 ;  /* 0x0000000700067c82 */ /* 0x000fc40008000000 */
[----:B------:R-:W-:Y:S01]  /*2bf0*/  UMOV UR4, UR5 ;  /* 0x0000000500047c82 */ /* 0x000fe20008000000 */
[----:B------:R-:W-:Y:S02]  /*2c00*/  USHF.R.U32.HI UR9, URZ, UR9, UR6 ;  /* 0x00000009ff097299 */ /* 0x000fe40008011606 */
[----:B----4-:R-:W-:Y:S02]  /*2c10*/  USHF.R.U32.HI UR4, URZ, UR14, UR4 ;  /* 0x0000000eff047299 */ /* 0x010fe40008011604 */
[----:B------:R-:W-:Y:S02]  /*2c20*/  USEL UR5, UR41, UR9, !UP2 ;  /* 0x0000000929057287 */ /* 0x000fe4000d000000 */
[----:B------:R-:W-:-:S04]  /*2c30*/  USEL UR4, UR40, UR4, !UP0 ;  /* 0x0000000428047287 */ /* 0x000fc8000c000000 */
[----:B------:R-:W-:Y:S02]  /*2c40*/  UIADD3 UR6, UPT, UPT, UR5, -UR4, URZ ;  /* 0x8000000405067290 */ /* 0x000fe4000fffe0ff */
[----:B------:R-:W-:Y:S02]  /*2c50*/  UIADD3 UR4, UPT, UPT, -UR5, UR4, URZ ;  /* 0x0000000405047290 */ /* 0x000fe4000fffe1ff */
[----:B------:R-:W-:Y:S02]  /*2c60*/  UIMAD UR40, UR6, UR10, UR40 ;  /* 0x0000000a062872a4 */ /* 0x000fe4000f8e0228 */
[----:B------:R-:W-:-:S12]  /*2c70*/  UIMAD UR41, UR4, UR12, UR41 ;  /* 0x0000000c042972a4 */ /* 0x000fd8000f8e0229 */
.L_x_41:
[----:B------:R-:W-:Y:S01]  /*2c80*/  VIADD R11, R11, 0x1 ;  /* 0x000000010b0b7836 */ /* 0x000fe20000000000 */
[----:B------:R-:W-:Y:S02]  /*2c90*/  R2UR UR5, R87 ;  /* 0x00000000570572ca */ /* 0x000fe400000e0000 */
[----:B------:R-:W-:Y:S02]  /*2ca0*/  R2UR UR4, R86 ;  /* 0x00000000560472ca */ /* 0x000fe400000e0000 */
[C---:B------:R-:W-:Y:S02]  /*2cb0*/  ISETP.NE.AND P0, PT, R11.reuse, 0x2, PT ;  /* 0x000000020b00780c */ /* 0x040fe40003f05270 */
[----:B------:R-:W-:Y:S02]  /*2cc0*/  PLOP3.LUT P1, PT, PT, PT, PT, 0x80, 0x8 ;  /* 0x000000000008781c */ /* 0x000fe40003f2f070 */
[----:B------:R-:W-:Y:S02]  /*2cd0*/  SEL R3, RZ, 0x1, P0 ;  /* 0x00000001ff037807 */ /* 0x000fe40000000000 */
[----:B------:R-:W-:-:S02]  /*2ce0*/  SEL R11, R11, RZ, P0 ;  /* 0x000000ff0b0b7207 */ /* 0x000fc40000000000 */
[----:B------:R-:W-:Y:S01]  /*2cf0*/  LOP3.LUT R10, R10, R3, RZ, 0x3c, !PT ;  /* 0x000000030a0a7212 */ /* 0x000fe200078e3cff */
[----:B------:R-:W-:Y:S02]  /*2d00*/  UIADD3 UR16, UPT, UPT, UR41, UR5, URZ ;  /* 0x0000000529107290 */ /* 0x000fe4000fffe0ff */
[----:B------:R-:W-:Y:S01]  /*2d10*/  UIADD3 UR20, UPT, UPT, UR40, UR4, URZ ;  /* 0x0000000428147290 */ /* 0x000fe2000fffe0ff */
[----:B------:R-:W-:Y:S11]  /*2d20*/  BRA.U UP1, `(.L_x_42) ;  /* 0xfffffff101307547 */ /* 0x000ff6000b83ffff */
[----:B------:R-:W-:Y:S01]  /*2d30*/  UIADD3 UR21, UPT, UPT, UR21, 0x40, URZ ;  /* 0x0000004015157890 */ /* 0x000fe2000fffe0ff */
[----:B------:R-:W-:-:S03]  /*2d40*/  SHF.L.U32 R3, R12, 0x1f, RZ ;  /* 0x0000001f0c037819 */ /* 0x000fc600000006ff */
[----:B------:R-:W-:-:S09]  /*2d50*/  ULEA UR4, UR13, UR21, 0x3 ;  /* 0x000000150d047291 */ /* 0x000fd2000f8e18ff */
[----:B------:R-:W2:Y:S02]  /*2d60*/  SYNCS.PHASECHK.TRANS64.TRYWAIT P0, [UR4], R3 ;  /* 0x00000003ff0075a7 */ /* 0x000ea40008001104 */
[----:B--2---:R-:W-:Y:S05]  /*2d70*/  @!P0 BRA `(.L_x_43) ;  /* 0x0000007400148947 */ /* 0x004fea0003800000 */
.L_x_158:
[----:B------:R-:W-:-:S04]  /*2d80*/  UIADD3 UR4, UPT, UPT, UR13, 0x1, URZ ;  /* 0x000000010d047890 */ /* 0x000fc8000fffe0ff */
[----:B------:R-:W-:-:S04]  /*2d90*/  UISETP.NE.AND UP0, UPT, UR4, 0x8, UPT ;  /* 0x000000080400788c */ /* 0x000fc8000bf05270 */
[----:B------:R-:W-:Y:S02]  /*2da0*/  USEL UR6, URZ, 0x1, UP0 ;  /* 0x00000001ff067887 */ /* 0x000fe40008000000 */
[----:B------:R-:W-:-:S04]  /*2db0*/  USEL UR4, UR4, URZ, UP0 ;  /* 0x000000ff04047287 */ /* 0x000fc80008000000 */
[----:B------:R-:W-:Y:S01]  /*2dc0*/  ULEA UR5, UR4, UR21, 0x3 ;  /* 0x0000001504057291 */ /* 0x000fe2000f8e18ff */
[----:B------:R-:W-:-:S04]  /*2dd0*/  LOP3.LUT R2, R12, UR6, RZ, 0x3c, !PT ;  /* 0x000000060c027c12 */ /* 0x000fc8000f8e3cff */
[----:B-1----:R-:W-:-:S04]  /*2de0*/  SHF.L.U32 R3, R2, 0x1f, RZ ;  /* 0x0000001f02037819 */ /* 0x002fc800000006ff */
[----:B------:R-:W1:Y:S02]  /*2df0*/  SYNCS.PHASECHK.TRANS64.TRYWAIT P0, [UR5], R3 ;  /* 0x00000003ff0075a7 */ /* 0x000e640008001105 */
[----:B-1----:R-:W-:Y:S05]  /*2e00*/  @!P0 BRA `(.L_x_44) ;  /* 0x0000007400088947 */ /* 0x002fea0003800000 */
.L_x_160:
        /* <DEDUP_REMOVED lines=9> */
.L_x_162:
        /* <DEDUP_REMOVED lines=9> */
.L_x_164:
        /* <DEDUP_REMOVED lines=9> */
.L_x_166:
        /* <DEDUP_REMOVED lines=9> */
.L_x_168:
        /* <DEDUP_REMOVED lines=9> */
.L_x_170:
[----:B------:R-:W-:-:S04]  /*30e0*/  UIADD3 UR4, UPT, UPT, UR4, 0x1, URZ ;  /* 0x0000000104047890 */ /* 0x000fc8000fffe0ff */
[----:B------:R-:W-:-:S04]  /*30f0*/  UISETP.NE.AND UP0, UPT, UR4, 0x8, UPT ;  /* 0x000000080400788c */ /* 0x000fc8000bf05270 */
[----:B------:R-:W-:Y:S02]  /*3100*/  USEL UR5, URZ, 0x1, UP0 ;  /* 0x00000001ff057887 */ /* 0x000fe40008000000 */
[----:B------:R-:W-:-:S04]  /*3110*/  USEL UR4, UR4, URZ, UP0 ;  /* 0x000000ff04047287 */ /* 0x000fc80008000000 */
[----:B------:R-:W-:Y:S01]  /*3120*/  ULEA UR4, UR4, UR21, 0x3 ;  /* 0x0000001504047291 */ /* 0x000fe2000f8e18ff */
[----:B-1----:R-:W-:-:S04]  /*3130*/  LOP3.LUT R3, R2, UR5, RZ, 0x3c, !PT ;  /* 0x0000000502037c12 */ /* 0x002fc8000f8e3cff */
[----:B------:R-:W-:Y:S01]  /*3140*/  SHF.L.U32 R3, R3, 0x1f, RZ ;  /* 0x0000001f03037819 */ /* 0x000fe200000006ff */
[----:B------:R-:W-:-:S07]  /*3150*/  IMAD.U32 R0, RZ, RZ, UR4 ;  /* 0x00000004ff007e24 */ /* 0x000fce000f8e00ff */
.L_x_50:
[----:B-1----:R1:W2:Y:S02]  /*3160*/  SYNCS.PHASECHK.TRANS64.TRYWAIT P0, [R0+URZ], R3 ;  /* 0x00000003000075a7 */ /* 0x0022a400080011ff */
[----:B--2---:R-:W-:Y:S05]  /*3170*/  @!P0 NANOSLEEP.SYNCS 0x989680 ;  /* 0x009896800000895d */ /* 0x004fea0003900000 */
[----:B------:R-:W2:Y:S02]  /*3180*/  @!P0 SYNCS.PHASECHK.TRANS64 P0, [R0+URZ], R3 ;  /* 0x00000003000085a7 */ /* 0x000ea400080010ff */
[----:B--2---:R-:W-:Y:S05]  /*3190*/  @P0 EXIT ;  /* 0x000000000000094d */ /* 0x004fea0003800000 */
[----:B------:R-:W-:Y:S05]  /*31a0*/  BRA `(.L_x_50) ;  /* 0xfffffffc00ec7947 */ /* 0x000fea000383ffff */
.L_x_22:
[----:B------:R-:W1:Y:S02]  /*31b0*/  S2UR UR4, SR_CgaCtaId ;  /* 0x00000000000479c3 */ /* 0x000e640000008800 */
[----:B-1----:R-:W-:-:S04]  /*31c0*/  UISETP.NE.AND UP0, UPT, UR4, URZ, UPT ;  /* 0x000000ff0400728c */ /* 0x002fc8000bf05270 */
[----:B------:R-:W-:-:S09]  /*31d0*/  UISETP.NE.OR UP0, UPT, UR21, 0x1, UP0 ;  /* 0x000000011500788c */ /* 0x000fd20008705670 */
[----:B------:R-:W-:Y:S05]  /*31e0*/  BRA.U UP0, `(.L_x_51) ;  /* 0x00000005004c7547 */ /* 0x000fea000b800000 */
[----:B------:R-:W1:Y:S01]  /*31f0*/  S2UR UR5, SR_CgaCtaId ;  /* 0x00000000000579c3 */ /* 0x000e620000008800 */
[----:B------:R-:W-:Y:S01]  /*3200*/  UMOV UR4, 0x400 ;  /* 0x0000040000047882 */ /* 0x000fe20000000000 */
[----:B------:R-:W-:Y:S01]  /*3210*/  ISETP.GE.U32.AND P2, PT, R0, 0x10, PT ;  /* 0x000000100000780c */ /* 0x000fe20003f46070 */
[----:B------:R-:W-:Y:S01]  /*3220*/  IMAD.MOV.U32 R12, RZ, RZ, 0x1 ;  /* 0x00000001ff0c7424 */ /* 0x000fe200078e00ff */
[----:B------:R-:W-:Y:S02]  /*3230*/  CS2R R10, SRZ ;  /* 0x00000000000a7805 */ /* 0x000fe4000001ff00 */
[----:B------:R-:W-:Y:S01]  /*3240*/  CS2R R8, SRZ ;  /* 0x0000000000087805 */ /* 0x000fe2000001ff00 */
[----:B-1----:R-:W-:-:S03]  /*3250*/  ULEA UR6, UR5, UR4, 0x18 ;  /* 0x0000000405067291 */ /* 0x002fc6000f8ec0ff */
[----:B------:R-:W-:-:S09]  /*3260*/  UMOV UR5, URZ ;  /* 0x000000ff00057c82 */ /* 0x000fd20008000000 */
.L_x_55:
[----:B------:R-:W-:Y:S02]  /*3270*/  LEA R2, R8, UR6, 0x3 ;  /* 0x0000000608027c11 */ /* 0x000fe4000f8e18ff */
[----:B------:R-:W-:-:S03]  /*3280*/  SHF.L.U32 R5, R9, 0x1f, RZ ;  /* 0x0000001f09057819 */ /* 0x000fc600000006ff */
[----:B------:R-:W-:Y:S01]  /*3290*/  VIADD R4, R2, 0x140 ;  /* 0x0000014002047836 */ /* 0x000fe20000000000 */
[----:B------:R-:W1:Y:S02]  /*32a0*/  SYNCS.PHASECHK.TRANS64.TRYWAIT P0, [R2+URZ+0x130], R5 ;  /* 0x00013005020075a7 */ /* 0x000e6400080011ff */
[----:B-1----:R-:W-:Y:S05]  /*32b0*/  @!P0 BRA `(.L_x_52) ;  /* 0x00000070006c8947 */ /* 0x002fea0003800000 */
.L_x_171:
[----:B------:R-:W-:Y:S01]  /*32c0*/  ULEA UR4, UR5, UR6, 0x3 ;  /* 0x0000000605047291 */ /* 0x000fe2000f8e18ff */
[----:B------:R-:W-:Y:S02]  /*32d0*/  PRMT R4, RZ, 0x654, R4 ;  /* 0x00000654ff047816 */ /* 0x000fe40000000004 */
[----:B-1----:R-:W-:Y:S01]  /*32e0*/  SHF.L.U32 R5, R12, 0x1f, RZ ;  /* 0x0000001f0c057819 */ /* 0x002fe200000006ff */
[----:B------:R-:W-:Y:S01]  /*32f0*/  UIADD3 UR7, UPT, UPT, UR4, 0xd0, URZ ;  /* 0x000000d004077890 */ /* 0x000fe2000fffe0ff */
[----:B------:R1:W-:Y:S05]  /*3300*/  SYNCS.ARRIVE.TRANS64.RED.A1T0 RZ, [R4+URZ], RZ ;  /* 0x000000ff04ff79a7 */ /* 0x0003ea00081004ff */
[----:B------:R-:W-:Y:S01]  /*3310*/  IMAD.U32 R7, RZ, RZ, UR7 ;  /* 0x00000007ff077e24 */ /* 0x000fe2000f8e00ff */
[----:B------:R-:W2:Y:S04]  /*3320*/  SYNCS.PHASECHK.TRANS64.TRYWAIT P0, [UR4+0xe0], R5 ;  /* 0x0000e005ff0075a7 */ /* 0x000ea80008001104 */
[----:B------:R-:W-:Y:S01]  /*3330*/  PRMT R6, R0, 0x654, R7 ;  /* 0x0000065400067816 */ /* 0x000fe20000000007 */
[----:B-1----:R-:W-:Y:S01]  /*3340*/  @!P2 IMAD.MOV.U32 R4, RZ, RZ, 0x10 ;  /* 0x00000010ff04a424 */ /* 0x002fe200078e00ff */
[----:B--2---:R-:W-:Y:S06]  /*3350*/  @!P0 BRA `(.L_x_53) ;  /* 0x0000007000588947 */ /* 0x004fec0003800000 */
.L_x_173:
[----:B------:R-:W-:Y:S01]  /*3360*/  ULEA UR8, UR5, UR6, 0x4 ;  /* 0x0000000605087291 */ /* 0x000fe2000f8e20ff */
[----:B------:R-:W-:Y:S01]  /*3370*/  SEL R3, R6, R3, !P2 ;  /* 0x0000000306037207 */ /* 0x000fe20005000000 */
[----:B------:R-:W-:Y:S01]  /*3380*/  UIADD3 UR9, UPT, UPT, UR4, 0xd0, URZ ;  /* 0x000000d004097890 */ /* 0x000fe2000fffe0ff */
[----:B-1----:R-:W-:Y:S01]  /*3390*/  LEA R2, R11, UR6, 0x3 ;  /* 0x000000060b027c11 */ /* 0x002fe2000f8e18ff */
[----:B------:R-:W-:Y:S01]  /*33a0*/  UIADD3 UR8, UPT, UPT, UR8, 0x160, URZ ;  /* 0x0000016008087890 */ /* 0x000fe2000fffe0ff */
[----:B------:R-:W-:Y:S01]  /*33b0*/  SHF.L.U32 R5, R10, 0x1f, RZ ;  /* 0x0000001f0a057819 */ /* 0x000fe200000006ff */
[----:B------:R1:W-:Y:S01]  /*33c0*/  @!P2 SYNCS.ARRIVE.TRANS64.RED RZ, [R3+URZ], R4 ;  /* 0x0000000403ffa9a7 */ /* 0x0003e200080004ff */
[----:B------:R-:W-:Y:S01]  /*33d0*/  UIADD3 UR4, UPT, UPT, UR5, 0x1, URZ ;  /* 0x0000000105047890 */ /* 0x000fe2000fffe0ff */
[----:B------:R-:W-:-:S03]  /*33e0*/  VIADD R8, R8, 0x1 ;  /* 0x0000000108087836 */ /* 0x000fc60000000000 */
[----:B------:R-:W-:Y:S02]  /*33f0*/  UISETP.NE.AND UP0, UPT, UR4, 0x2, UPT ;  /* 0x000000020400788c */ /* 0x000fe4000bf05270 */
[----:B------:R-:W-:Y:S06]  /*3400*/  UGETNEXTWORKID.BROADCAST [UR8], [UR9] ;  /* 0x00000000080073ca */ /* 0x000fec0008000100 */
[----:B------:R-:W-:Y:S01]  /*3410*/  USEL UR7, URZ, 0x1, UP0 ;  /* 0x00000001ff077887 */ /* 0x000fe20008000000 */
[----:B------:R-:W-:Y:S01]  /*3420*/  ISETP.NE.AND P0, PT, R8, 0x2, PT ;  /* 0x000000020800780c */ /* 0x000fe20003f05270 */
[----:B------:R-:W-:Y:S01]  /*3430*/  USEL UR5, UR4, URZ, UP0 ;  /* 0x000000ff04057287 */ /* 0x000fe20008000000 */
[----:B------:R-:W2:Y:S03]  /*3440*/  SYNCS.PHASECHK.TRANS64.TRYWAIT P1, [R2+URZ+0xd0], R5 ;  /* 0x0000d005020075a7 */ /* 0x000ea600080211ff */
[----:B------:R-:W-:Y:S01]  /*3450*/  LOP3.LUT R12, R12, UR7, RZ, 0x3c, !PT ;  /* 0x000000070c0c7c12 */ /* 0x000fe2000f8e3cff */
[----:B-12---:R-:W-:Y:S07]  /*3460*/  @!P1 BRA `(.L_x_54) ;  /* 0x00000070002c9947 */ /* 0x006fee0003800000 */
.L_x_174:
[C---:B------:R-:W-:Y:S01]  /*3470*/  LEA R4, R11.reuse, UR6, 0x4 ;  /* 0x000000060b047c11 */ /* 0x040fe2000f8e20ff */
[----:B-1----:R-:W-:Y:S01]  /*3480*/  VIADD R2, R2, 0xe0 ;  /* 0x000000e002027836 */ /* 0x002fe20000000000 */
[----:B------:R-:W-:Y:S01]  /*3490*/  SEL R8, R8, RZ, P0 ;  /* 0x000000ff08087207 */ /* 0x000fe20000000000 */
[----:B------:R-:W-:-:S03]  /*34a0*/  VIADD R11, R11, 0x1 ;  /* 0x000000010b0b7836 */ /* 0x000fc60000000000 */
[----:B------:R-:W1:Y:S01]  /*34b0*/  LDS.128 R4, [R4+0x160] ;  /* 0x0001600004047984 */ /* 0x000e620000000c00 */
[----:B------:R-:W-:Y:S02]  /*34c0*/  PRMT R2, RZ, 0x654, R2 ;  /* 0x00000654ff027816 */ /* 0x000fe40000000002 */
[C---:B------:R-:W-:Y:S01]  /*34d0*/  ISETP.NE.AND P1, PT, R11.reuse, 0x2, PT ;  /* 0x000000020b00780c */ /* 0x040fe20003f25270 */
[----:B------:R-:W-:Y:S01]  /*34e0*/  @!PT LDS RZ, [RZ] ;  /* 0x00000000fffff984 */ /* 0x000fe20000000800 */
[----:B------:R-:W-:Y:S01]  /*34f0*/  @!PT LDS RZ, [RZ] ;  /* 0x00000000fffff984 */ /* 0x000fe20000000800 */
[----:B------:R-:W-:Y:S01]  /*3500*/  @!PT LDS RZ, [RZ] ;  /* 0x00000000fffff984 */ /* 0x000fe20000000800 */
[----:B------:R-:W-:Y:S01]  /*3510*/  @!PT LDS RZ, [RZ] ;  /* 0x00000000fffff984 */ /* 0x000fe20000000800 */
[----:B------:R2:W-:Y:S06]  /*3520*/  MEMBAR.ALL.CTA ;  /* 0x0000000000007992 */ /* 0x0005ec0000008000 */
[----:B--2---:R-:W2:Y:S01]  /*3530*/  FENCE.VIEW.ASYNC.S ;  /* 0x00000000000073c6 */ /* 0x004ea20000000000 */
[----:B------:R-:W-:Y:S01]  /*3540*/  SEL R11, R11, RZ, P1 ;  /* 0x000000ff0b0b7207 */ /* 0x000fe20000800000 */
[----:B--2---:R2:W-:Y:S01]  /*3550*/  SYNCS.ARRIVE.TRANS64.RED.A1T0 RZ, [R2+URZ], RZ ;  /* 0x000000ff02ff79a7 */ /* 0x0045e200081004ff */
[----:B-1----:R-:W-:-:S02]  /*3560*/  LOP3.LUT P3, RZ, R6, 0x1, RZ, 0xc0, !PT ;  /* 0x0000000106ff7812 */ /* 0x002fc4000786c0ff */
[----:B------:R-:W-:-:S04]  /*3570*/  SEL R5, RZ, 0x1, P1 ;  /* 0x00000001ff057807 */ /* 0x000fc80000800000 */
[----:B------:R-:W-:Y:S02]  /*3580*/  LOP3.LUT R10, R10, R5, RZ, 0x3c, !PT ;  /* 0x000000050a0a7212 */ /* 0x000fe400078e3cff */
[----:B--2---:R-:W-:-:S04]  /*3590*/  SEL R2, RZ, 0x1, P0 ;  /* 0x00000001ff027807 */ /* 0x004fc80000000000 */
[----:B------:R-:W-:Y:S01]  /*35a0*/  LOP3.LUT R9, R9, R2, RZ, 0x3c, !PT ;  /* 0x0000000209097212 */ /* 0x000fe200078e3cff */
[----:B------:R-:W-:Y:S06]  /*35b0*/  @P3 BRA `(.L_x_55) ;  /* 0xfffffffc002c3947 */ /* 0x000fec000383ffff */
[----:B------:R-:W-:Y:S01]  /*35c0*/  ULEA UR4, UR5, UR6, 0x3 ;  /* 0x0000000605047291 */ /* 0x000fe2000f8e18ff */
[----:B------:R-:W-:-:S08]  /*35d0*/  SHF.L.U32 R3, R12, 0x1f, RZ ;  /* 0x0000001f0c037819 */ /* 0x000fd000000006ff */
[----:B------:R-:W1:Y:S02]  /*35e0*/  SYNCS.PHASECHK.TRANS64 P0, [UR4+0xe0], R3 ;  /* 0x0000e003ff0075a7 */ /* 0x000e640008001004 */
[----:B-1----:R-:W-:Y:S05]  /*35f0*/  @P0 BRA `(.L_x_56) ;  /* 0x0000000000080947 */ /* 0x002fea0003800000 */
[----:B------:R-:W1:Y:S02]  /*3600*/  SYNCS.PHASECHK.TRANS64.TRYWAIT P0, [UR4+0xe0], R3 ;  /* 0x0000e003ff0075a7 */ /* 0x000e640008001104 */
[----:B-1----:R-:W-:Y:S05]  /*3610*/  @!P0 BRA `(.L_x_57) ;  /* 0x0000006c00d48947 */ /* 0x002fea0003800000 */
.L_x_56:
[----:B------:R-:W-:-:S04]  /*3620*/  UIADD3 UR7, UPT, UPT, UR5, 0x1, URZ ;  /* 0x0000000105077890 */ /* 0x000fc8000fffe0ff */
[----:B------:R-:W-:-:S04]  /*3630*/  UISETP.NE.AND UP0, UPT, UR7, 0x2, UPT ;  /* 0x000000020700788c */ /* 0x000fc8000bf05270 */
[----:B------:R-:W-:Y:S02]  /*3640*/  USEL UR8, URZ, 0x1, UP0 ;  /* 0x00000001ff087887 */ /* 0x000fe40008000000 */
[----:B------:R-:W-:-:S04]  /*3650*/  USEL UR7, UR7, URZ, UP0 ;  /* 0x000000ff07077287 */ /* 0x000fc80008000000 */
[----:B------:R-:W-:Y:S01]  /*3660*/  ULEA UR7, UR7, UR6, 0x3 ;  /* 0x0000000607077291 */ /* 0x000fe2000f8e18ff */
[----:B-1----:R-:W-:-:S04]  /*3670*/  LOP3.LUT R3, R12, UR8, RZ, 0x3c, !PT ;  /* 0x000000080c037c12 */ /* 0x002fc8000f8e3cff */
[----:B------:R-:W-:-:S04]  /*3680*/  SHF.L.U32 R0, R3, 0x1f, RZ ;  /* 0x0000001f03007819 */ /* 0x000fc800000006ff */
[----:B------:R-:W1:Y:S02]  /*3690*/  SYNCS.PHASECHK.TRANS64 P0, [UR7+0xe0], R0 ;  /* 0x0000e000ff0075a7 */ /* 0x000e640008001007 */
[----:B-1----:R-:W-:Y:S05]  /*36a0*/  @P0 EXIT ;  /* 0x000000000000094d */ /* 0x002fea0003800000 */
[----:B------:R-:W-:Y:S02]  /*36b0*/  SHF.L.U32 R3, R3, 0x1f, RZ ;  /* 0x0000001f03037819 */ /* 0x000fe400000006ff */
[----:B------:R-:W-:-:S07]  /*36c0*/  MOV R0, UR7 ;  /* 0x0000000700007c02 */ /* 0x000fce0008000f00 */
.L_x_58:
[----:B-1----:R1:W2:Y:S02]  /*36d0*/  SYNCS.PHASECHK.TRANS64.TRYWAIT P0, [R0+URZ+0xe0], R3 ;  /* 0x0000e003000075a7 */ /* 0x0022a400080011ff */
[----:B--2---:R-:W-:Y:S05]  /*36e0*/  @!P0 NANOSLEEP.SYNCS 0x989680 ;  /* 0x009896800000895d */ /* 0x004fea0003900000 */
[----:B------:R-:W2:Y:S02]  /*36f0*/  @!P0 SYNCS.PHASECHK.TRANS64 P0, [R0+URZ+0xe0], R3 ;  /* 0x0000e003000085a7 */ /* 0x000ea400080010ff */
[----:B--2---:R-:W-:Y:S05]  /*3700*/  @P0 EXIT ;  /* 0x000000000000094d */ /* 0x004fea0003800000 */
[----:B------:R-:W-:Y:S05]  /*3710*/  BRA `(.L_x_58) ;  /* 0xfffffffc00ec7947 */ /* 0x000fea000383ffff */
.L_x_51:
[----:B------:R-:W-:Y:S05]  /*3720*/  BRA.U UP4, `(.L_x_59) ;  /* 0x0000001104dc7547 */ /* 0x000fea000b800000 */
[----:B------:R-:W1:Y:S01]  /*3730*/  S2UR UR7, SR_CgaCtaId ;  /* 0x00000000000779c3 */ /* 0x000e620000008800 */
[----:B------:R-:W-:Y:S01]  /*3740*/  UMOV UR4, 0x40 ;  /* 0x0000004000047882 */ /* 0x000fe20000000000 */
[----:B------:R-:W-:Y:S01]  /*3750*/  NOP ;  /* 0x0000000000007918 */ /* 0x000fe20000000000 */
[----:B------:R-:W-:Y:S01]  /*3760*/  UMOV UR6, 0x400 ;  /* 0x0000040000067882 */ /* 0x000fe20000000000 */
[----:B-1----:R-:W-:Y:S02]  /*3770*/  ULEA UR5, UR7, UR4, 0x18 ;  /* 0x0000000407057291 */ /* 0x002fe4000f8ec0ff */
[----:B------:R-:W-:-:S07]  /*3780*/  ULEA UR6, UR7, UR6, 0x18 ;  /* 0x0000000607067291 */ /* 0x000fce000f8ec0ff */
[----:B------:R-:W1:Y:S02]  /*3790*/  LDS.U8 R0, [UR5+0x1c] ;  /* 0x00001c05ff007984 */ /* 0x000e640008000000 */
[----:B-1----:R-:W-:-:S13]  /*37a0*/  ISETP.NE.AND P0, PT, R0, RZ, PT ;  /* 0x000000ff0000720c */ /* 0x002fda0003f05270 */
[----:B------:R-:W-:Y:S05]  /*37b0*/  @P0 BRA `(.L_x_60) ;  /* 0x0000000400080947 */ /* 0x000fea0003800000 */
[----:B------:R-:W-:Y:S02]  /*37c0*/  UISETP.NE.U32.AND UP1, UPT, UR46, 0x1, UPT ;  /* 0x000000012e00788c */ /* 0x000fe4000bf25070 */
[----:B------:R-:W-:-:S07]  /*37d0*/  UIADD3 UR7, UPT, UPT, UR5, 0x8, URZ ;  /* 0x0000000805077890 */ /* 0x000fce000fffe0ff */
[----:B------:R-:W-:Y:S05]  /*37e0*/  BRA.U !UP1, `(.L_x_61) ;  /* 0x00000001099c7547 */ /* 0x000fea000b800000 */
[----:B------:R-:W-:Y:S01]  /*37f0*/  ELECT P0, URZ, PT ;  /* 0x0000000000ff782f */ /* 0x000fe20003800000 */
[----:B------:R-:W-:-:S12]  /*3800*/  BSSY B0, `(.L_x_61) ;  /* 0x0000025000007945 */ /* 0x000fd80003800000 */
[----:B------:R-:W-:Y:S05]  /*3810*/  @!P0 BRA `(.L_x_62) ;  /* 0x00000000008c8947 */ /* 0x000fea0003800000 */
[----:B------:R-:W-:-:S05]  /*3820*/  UMOV UR4, 0x10 ;  /* 0x0000001000047882 */ /* 0x000fca0000000000 */
[----:B------:R-:W-:Y:S04]  /*3830*/  DEPBAR.LE SB1, 0x36 ;  /* 0x00009d800000791a */ /* 0x000fe80000000000 */
[----:B------:R-:W1:Y:S02]  /*3840*/  UTCATOMSWS.2CTA.FIND_AND_SET.ALIGN UP0, UR4, UR4 ;  /* 0x00000004000475e3 */ /* 0x000e640008200800 */
[----:B-1----:R-:W-:Y:S01]  /*3850*/  MOV R11, UR4 ;  /* 0x00000004000b7c02 */ /* 0x002fe20008000f00 */
[----:B------:R-:W-:Y:S06]  /*3860*/  BRA.U UP0, `(.L_x_63) ;  /* 0x0000000100187547 */ /* 0x000fec000b800000 */
.L_x_64:
[----:B------:R-:W-:Y:S05]  /*3870*/  NANOSLEEP 0x64 ;  /* 0x000000640000795d */ /* 0x000fea0003800000 */
[----:B------:R-:W-:-:S05]  /*3880*/  UMOV UR4, 0x10 ;  /* 0x0000001000047882 */ /* 0x000fca0000000000 */
[----:B------:R-:W-:Y:S04]  /*3890*/  DEPBAR.LE SB1, 0x36 ;  /* 0x00009d800000791a */ /* 0x000fe80000000000 */
[----:B------:R-:W1:Y:S02]  /*38a0*/  UTCATOMSWS.2CTA.FIND_AND_SET.ALIGN UP0, UR4, UR4 ;  /* 0x00000004000475e3 */ /* 0x000e640008200800 */
[----:B-1----:R-:W-:Y:S01]  /*38b0*/  MOV R11, UR4 ;  /* 0x00000004000b7c02 */ /* 0x002fe20008000f00 */
[----:B------:R-:W-:Y:S05]  /*38c0*/  BRA.U !UP0, `(.L_x_64) ;  /* 0xfffffffd08e87547 */ /* 0x000fea000b83ffff */
.L_x_63:
[----:B------:R-:W1:Y:S01]  /*38d0*/  LDS R7, [UR5+0x10] ;  /* 0x00001005ff077984 */ /* 0x000e620008000800 */
[----:B------:R-:W-:Y:S01]  /*38e0*/  IMAD.U32 R5, RZ, RZ, UR6 ;  /* 0x00000006ff057e24 */ /* 0x000fe2000f8e00ff */
[----:B------:R-:W-:-:S03]  /*38f0*/  MOV R4, UR45 ;  /* 0x0000002d00047c02 */ /* 0x000fc60008000f00 */
[----:B------:R-:W-:Y:S01]  /*3900*/  VIADD R5, R5, 0x180 ;  /* 0x0000018005057836 */ /* 0x000fe20000000000 */
[----:B-1----:R-:W-:-:S04]  /*3910*/  SHF.L.U32 R7, R7, 0x1f, RZ ;  /* 0x0000001f07077819 */ /* 0x002fc800000006ff */
[----:B------:R-:W1:Y:S02]  /*3920*/  SYNCS.PHASECHK.TRANS64.TRYWAIT P0, [UR5+0x8], R7 ;  /* 0x00000807ff0075a7 */ /* 0x000e640008001105 */
[----:B-1----:R-:W-:Y:S05]  /*3930*/  @P0 BRA `(.L_x_65) ;  /* 0x0000000000080947 */ /* 0x002fea0003800000 */
[----:B------:R-:W1:Y:S02]  /*3940*/  SYNCS.PHASECHK.TRANS64.TRYWAIT P0, [UR5+0x8], R7 ;  /* 0x00000807ff0075a7 */ /* 0x000e640008001105 */
[----:B-1----:R-:W-:Y:S05]  /*3950*/  @!P0 BRA `(.L_x_66) ;  /* 0x0000006c001c8947 */ /* 0x002fea0003800000 */
.L_x_65:
[----:B-1----:R-:W-:Y:S01]  /*3960*/  HFMA2 R0, -RZ, RZ, 0, 5.9604644775390625e-08 ;  /* 0x00000001ff007431 */ /* 0x002fe200000001ff */
[----:B------:R-:W-:Y:S01]  /*3970*/  UPRMT UR4, UR45, 0x654, UR7 ;  /* 0x000006542d047896 */ /* 0x000fe20008000007 */
[----:B------:R-:W-:Y:S01]  /*3980*/  IMAD.MOV.U32 R8, RZ, RZ, 0xffff ;  /* 0x0000ffffff087424 */ /* 0x000fe200078e00ff */
[----:B------:R-:W-:Y:S01]  /*3990*/  PRMT R4, R4, 0x654, R5 ;  /* 0x0000065404047816 */ /* 0x000fe20000000005 */
[----:B------:R-:W-:Y:S02]  /*39a0*/  IMAD.MOV.U32 R6, RZ, RZ, 0x4 ;  /* 0x00000004ff067424 */ /* 0x000fe400078e00ff */
[----:B------:R-:W-:Y:S01]  /*39b0*/  IMAD.SHL.U32 R9, R11, 0x20, RZ ;  /* 0x000000200b097824 */ /* 0x000fe200078e00ff */
[----:B------:R-:W-:Y:S02]  /*39c0*/  MOV R5, UR4 ;  /* 0x0000000400057c02 */ /* 0x000fe40008000f00 */
[-C--:B------:R-:W-:Y:S01]  /*39d0*/  SHF.L.U32 R8, R8, R11.reuse, RZ ;  /* 0x0000000b08087219 */ /* 0x080fe200000006ff */
[----:B------:R1:W-:Y:S01]  /*39e0*/  SYNCS.ARRIVE.TRANS64.RED RZ, [UR4], R6 ;  /* 0x00000006ffff79a7 */ /* 0x0003e20008000404 */
[----:B------:R-:W-:Y:S01]  /*39f0*/  SHF.L.U32 R7, R0, R11, RZ ;  /* 0x0000000b00077219 */ /* 0x000fe200000006ff */
[----:B------:R1:W-:Y:S04]  /*3a00*/  STS [UR6+0x180], R9 ;  /* 0x00018009ff007988 */ /* 0x0003e80008000806 */
[----:B------:R1:W-:Y:S04]  /*3a10*/  STAS [R4.64], R11 ;  /* 0x0000000b04007dbd */ /* 0x0003e8000c0008ff */
[----:B------:R1:W-:Y:S04]  /*3a20*/  ATOMS.OR RZ, [UR5+0x14], R8 ;  /* 0x00001408ffff798c */ /* 0x0003e8000b000005 */
[----:B------:R1:W-:Y:S04]  /*3a30*/  ATOMS.OR RZ, [UR5+0x18], R7 ;  /* 0x00001807ffff798c */ /* 0x0003e8000b000005 */
[----:B------:R1:W-:Y:S02]  /*3a40*/  ATOMS.XOR RZ, [UR5+0x10], R0 ;  /* 0x00001000ffff798c */ /* 0x0003e4000b800005 */
.L_x_62:
[----:B------:R-:W-:Y:S05]  /*3a50*/  BSYNC B0 ;  /* 0x0000000000007941 */ /* 0x000fea0003800000 */
.L_x_61:
[----:B------:R-:W-:Y:S05]  /*3a60*/  BRA.U UP1, `(.L_x_67) ;  /* 0x00000001016c7547 */ /* 0x000fea000b800000 */
[----:B------:R-:W-:-:S03]  /*3a70*/  UMOV UR4, 0xffffffff ;  /* 0xffffffff00047882 */ /* 0x000fc60000000000 */
[----:B------:R-:W-:Y:S05]  /*3a80*/  BRA.DIV UR4, `(.L_x_68) ;  /* 0x0000006a04e87947 */ /* 0x000fea000b800000 */
[----:B------:R-:W-:-:S13]  /*3a90*/  ELECT P0, URZ, PT ;  /* 0x0000000000ff782f */ /* 0x000fda0003800000 */
.L_x_178:
[----:B------:R-:W-:Y:S05]  /*3aa0*/  @!P0 BRA `(.L_x_67) ;  /* 0x00000000005c8947 */ /* 0x000fea0003800000 */
[----:B-1----:R-:W1:Y:S02]  /*3ab0*/  LDS R5, [UR5+0x10] ;  /* 0x00001005ff057984 */ /* 0x002e640008000800 */
[----:B-1----:R-:W-:-:S04]  /*3ac0*/  SHF.L.U32 R5, R5, 0x1f, RZ ;  /* 0x0000001f05057819 */ /* 0x002fc800000006ff */
[----:B------:R-:W1:Y:S02]  /*3ad0*/  SYNCS.PHASECHK.TRANS64.TRYWAIT P0, [UR5+0x8], R5 ;  /* 0x00000805ff0075a7 */ /* 0x000e640008001105 */
[----:B-1----:R-:W-:Y:S05]  /*3ae0*/  @P0 BRA `(.L_x_69) ;  /* 0x0000000000080947 */ /* 0x002fea0003800000 */
[----:B------:R-:W1:Y:S02]  /*3af0*/  SYNCS.PHASECHK.TRANS64.TRYWAIT P0, [UR5+0x8], R5 ;  /* 0x00000805ff0075a7 */ /* 0x000e640008001105 */
[----:B-1----:R-:W-:Y:S05]  /*3b00*/  @!P0 BRA `(.L_x_70) ;  /* 0x0000006800ec8947 */ /* 0x002fea0003800000 */
.L_x_69:
[----:B------:R-:W2:Y:S01]  /*3b10*/  LDS R7, [UR6+0x180] ;  /* 0x00018006ff077984 */ /* 0x000ea20008000800 */
[----:B-1----:R-:W-:Y:S02]  /*3b20*/  HFMA2 R0, -RZ, RZ, 0, 5.9604644775390625e-08 ;  /* 0x00000001ff007431 */ /* 0x002fe400000001ff */
[----:B------:R-:W-:Y:S01]  /*3b30*/  IMAD.MOV.U32 R4, RZ, RZ, 0xffff ;  /* 0x0000ffffff047424 */ /* 0x000fe200078e00ff */
[----:B------:R-:W-:Y:S01]  /*3b40*/  UPRMT UR4, UR45, 0x654, UR7 ;  /* 0x000006542d047896 */ /* 0x000fe20008000007 */
[----:B--2---:R-:W-:-:S03]  /*3b50*/  IMAD.SHL.U32 R5, R7, 0x20, RZ ;  /* 0x0000002007057824 */ /* 0x004fc600078e00ff */
[-C--:B------:R-:W-:Y:S02]  /*3b60*/  SHF.L.U32 R4, R4, R7.reuse, RZ ;  /* 0x0000000704047219 */ /* 0x080fe400000006ff */
[----:B------:R-:W-:Y:S01]  /*3b70*/  SHF.L.U32 R7, R0, R7, RZ ;  /* 0x0000000700077219 */ /* 0x000fe200000006ff */
[----:B------:R2:W-:Y:S04]  /*3b80*/  STS [UR6+0x180], R5 ;  /* 0x00018005ff007988 */ /* 0x0005e80008000806 */
[----:B------:R2:W-:Y:S04]  /*3b90*/  ATOMS.OR RZ, [UR5+0x14], R4 ;  /* 0x00001404ffff798c */ /* 0x0005e8000b000005 */
[----:B------:R2:W-:Y:S01]  /*3ba0*/  ATOMS.OR RZ, [UR5+0x18], R7 ;  /* 0x00001807ffff798c */ /* 0x0005e2000b000005 */
[----:B------:R-:W-:Y:S03]  /*3bb0*/  SYNCS.ARRIVE.TRANS64.RED.A1T0 RZ, [UR4], RZ ;  /* 0x000000ffffff79a7 */ /* 0x000fe60008100404 */
[----:B------:R2:W-:Y:S01]  /*3bc0*/  ATOMS.XOR RZ, [UR5+0x10], R0 ;  /* 0x00001000ffff798c */ /* 0x0005e2000b800005 */
[----:B------:R-:W-:Y:S05]  /*3bd0*/  BRA `(.L_x_67) ;  /* 0x0000000000107947 */ /* 0x000fea0003800000 */
.L_x_60:
[----:B------:R-:W-:Y:S02]  /*3be0*/  MOV R0, 0xffffffff ;  /* 0xffffffff00007802 */ /* 0x000fe40000000f00 */
[----:B------:R-:W-:-:S03]  /*3bf0*/  MOV R4, 0x3c20 ;  /* 0x00003c2000047802 */ /* 0x000fc60000000f00 */
[----:B------:R1:W-:Y:S04]  /*3c00*/  STS [UR6+0x180], R0 ;  /* 0x00018000ff007988 */ /* 0x0003e80008000806 */
[----:B-1---5:R-:W-:Y:S05]  /*3c10*/  CALL.REL.NOINC `($__internal_1_$__cuda_sm10x_tcgen05_guardrail_trap_phase_invalid_during_alloc) ;  /* 0x0000007000c07944 */ /* 0x022fea0003c00000 */
.L_x_67:
[----:B------:R-:W-:Y:S05]  /*3c20*/  WARPSYNC.ALL ;  /* 0x0000000000007948 */ /* 0x000fea0003800000 */
[----:B------:R-:W3:Y:S01]  /*3c30*/  S2UR UR4, SR_CgaCtaId ;  /* 0x00000000000479c3 */ /* 0x000ee20000008800 */
[----:B------:R-:W-:Y:S01]  /*3c40*/  UMOV UR26, 0x400 ;  /* 0x00000400001a7882 */ /* 0x000fe20000000000 */
[----:B------:R-:W-:-:S06]  /*3c50*/  NOP ;  /* 0x0000000000007918 */ /* 0x000fcc0000000000 */
[----:B------:R-:W-:Y:S06]  /*3c60*/  BAR.ARV 0x6, 0xa0 ;  /* 0x0182800000007b1d */ /* 0x000fec0000002000 */
[----:B------:R-:W4:Y:S01]  /*3c70*/  LDCU UR6, c[0x0][0x38c] ;  /* 0x00007180ff0677ac */ /* 0x000f220008000800 */
[----:B------:R-:W-:Y:S01]  /*3c80*/  LOP3.LUT R3, R3, 0xffff, RZ, 0xc0, !PT ;  /* 0x0000ffff03037812 */ /* 0x000fe200078ec0ff */
[----:B-1----:R-:W-:Y:S01]  /*3c90*/  IMAD.MOV.U32 R9, RZ, RZ, 0x1 ;  /* 0x00000001ff097424 */ /* 0x002fe200078e00ff */
[----:B------:R-:W-:Y:S01]  /*3ca0*/  LOP3.LUT R2, R2, 0xffff, RZ, 0xc0, !PT ;  /* 0x0000ffff02027812 */ /* 0x000fe200078ec0ff */
[----:B------:R-:W-:Y:S01]  /*3cb0*/  IMAD.MOV.U32 R8, RZ, RZ, RZ ;  /* 0x000000ffff087224 */ /* 0x000fe200078e00ff */
[----:B------:R-:W-:Y:S01]  /*3cc0*/  R2UR UR28, R3 ;  /* 0x00000000031c72ca */ /* 0x000fe200000e0000 */
[----:B------:R-:W-:Y:S01]  /*3cd0*/  UMOV UR32, URZ ;  /* 0x000000ff00207c82 */ /* 0x000fe20008000000 */
[----:B------:R-:W-:-:S02]  /*3ce0*/  R2UR UR42, R2 ;  /* 0x00000000022a72ca */ /* 0x000fc400000e0000 */
[----:B------:R-:W-:Y:S01]  /*3cf0*/  CS2R R2, SRZ ;  /* 0x0000000000027805 */ /* 0x000fe2000001ff00 */
[----:B------:R-:W-:Y:S01]  /*3d00*/  UMOV UR23, URZ ;  /* 0x000000ff00177c82 */ /* 0x000fe20008000000 */
[----:B---3--:R-:W-:Y:S01]  /*3d10*/  ULEA UR26, UR4, UR26, 0x18 ;  /* 0x0000001a041a7291 */ /* 0x008fe2000f8ec0ff */
[----:B------:R-:W-:Y:S01]  /*3d20*/  UMOV UR22, URZ ;  /* 0x000000ff00167c82 */ /* 0x000fe20008000000 */
[----:B------:R-:W-:Y:S02]  /*3d30*/  UISETP.NE.AND UP3, UPT, UR46, URZ, UPT ;  /* 0x000000ff2e00728c */ /* 0x000fe4000bf65270 */
[----:B------:R-:W-:Y:S02]  /*3d40*/  UIADD3 UR5, UPT, UPT, UR26, 0x8400, URZ ;  /* 0x000084001a057890 */ /* 0x000fe4000fffe0ff */
[----:B------:R-:W-:-:S03]  /*3d50*/  UIADD3 UR4, UPT, UPT, UR26, 0x28400, URZ ;  /* 0x000284001a047890 */ /* 0x000fc6000fffe0ff */
[----:B--2---:R-:W1:Y:S01]  /*3d60*/  LDS R0, [UR26+0x180] ;  /* 0x0001801aff007984 */ /* 0x004e620008000800 */
[----:B----4-:R-:W-:Y:S02]  /*3d70*/  UIADD3 UR6, UPT, UPT, UR6, 0x3f, URZ ;  /* 0x0000003f06067890 */ /* 0x010fe4000fffe0ff */
[----:B------:R-:W-:Y:S02]  /*3d80*/  USHF.R.U32.HI UR5, URZ, 0x4, UR5 ;  /* 0x00000004ff057899 */ /* 0x000fe40008011605 */
[----:B------:R-:W-:Y:S02]  /*3d90*/  USHF.R.S32.HI UR33, URZ, 0x1f, UR6 ;  /* 0x0000001fff217899 */ /* 0x000fe40008011406 */
[----:B------:R-:W-:Y:S02]  /*3da0*/  USHF.R.U32.HI UR4, URZ, 0x4, UR4 ;  /* 0x00000004ff047899 */ /* 0x000fe40008011604 */
[----:B------:R-:W-:Y:S02]  /*3db0*/  ULEA.HI UR33, UR33, UR6, URZ, 0x6 ;  /* 0x0000000621217291 */ /* 0x000fe4000f8f30ff */
[----:B------:R-:W-:-:S02]  /*3dc0*/  ULOP3.LUT UR5, UR5, 0x3fff, URZ, 0xc0, !UPT ;  /* 0x00003fff05057892 */ /* 0x000fc4000f8ec0ff */
[----:B------:R-:W-:Y:S02]  /*3dd0*/  USHF.R.S32.HI UR33, URZ, 0x6, UR33 ;  /* 0x00000006ff217899 */ /* 0x000fe40008011421 */
[----:B------:R-:W-:Y:S02]  /*3de0*/  ULOP3.LUT UR30, UR4, 0x3fff, URZ, 0xc0, !UPT ;  /* 0x00003fff041e7892 */ /* 0x000fe4000f8ec0ff */
[----:B------:R-:W-:Y:S01]  /*3df0*/  UISETP.LT.AND UP0, UPT, UR33, 0x1, UPT ;  /* 0x000000012100788c */ /* 0x000fe2000bf01270 */
[----:B------:R-:W-:Y:S01]  /*3e00*/  UMOV UR40, 0x0 ;  /* 0x0000000000287882 */ /* 0x000fe20000000000 */
[----:B------:R-:W-:Y:S01]  /*3e10*/  UMOV UR41, 0x10200010 ;  /* 0x1020001000297882 */ /* 0x000fe20000000000 */
[----:B------:R-:W-:Y:S02]  /*3e20*/  ULOP3.LUT UR29, UR5, 0x10000, URZ, 0xfc, !UPT ;  /* 0x00010000051d7892 */ /* 0x000fe4000f8efcff */
[----:B------:R-:W-:Y:S02]  /*3e30*/  ULOP3.LUT UR30, UR30, 0x10000, URZ, 0xfc, !UPT ;  /* 0x000100001e1e7892 */ /* 0x000fe4000f8efcff */
[----:B------:R-:W-:Y:S01]  /*3e40*/  USEL UR43, UR33, 0x1, !UP0 ;  /* 0x00000001212b7887 */ /* 0x000fe2000c000000 */
[----:B------:R-:W-:Y:S01]  /*3e50*/  UMOV UR38, 0x0 ;  /* 0x0000000000267882 */ /* 0x000fe20000000000 */
[----:B------:R-:W-:Y:S01]  /*3e60*/  UMOV UR39, 0x10200010 ;  /* 0x1020001000277882 */ /* 0x000fe20000000000 */
[----:B------:R-:W-:Y:S01]  /*3e70*/  UMOV UR36, 0x0 ;  /* 0x0000000000247882 */ /* 0x000fe20000000000 */
[----:B------:R-:W-:Y:S01]  /*3e80*/  UMOV UR37, 0x10200010 ;  /* 0x1020001000257882 */ /* 0x000fe20000000000 */
[----:B------:R-:W-:Y:S01]  /*3e90*/  UMOV UR34, 0x0 ;  /* 0x0000000000227882 */ /* 0x000fe20000000000 */
[----:B------:R-:W-:Y:S01]  /*3ea0*/  UMOV UR35, 0x10200010 ;  /* 0x1020001000237882 */ /* 0x000fe20000000000 */
[----:B-1----:R-:W-:-:S15]  /*3eb0*/  R2UR UR44, R0 ;  /* 0x00000000002c72ca */ /* 0x002fde00000e0000 */
.L_x_78:
[C---:B------:R-:W-:Y:S02]  /*3ec0*/  LEA R0, R8.reuse, UR26, 0x3 ;  /* 0x0000001a08007c11 */ /* 0x040fe4000f8e18ff */
[----:B------:R-:W-:Y:S02]  /*3ed0*/  SHF.L.U32 R5, R3, 0x1f, RZ ;  /* 0x0000001f03057819 */ /* 0x000fe400000006ff */
[----:B------:R-:W-:Y:S02]  /*3ee0*/  LEA R4, R8, UR26, 0x4 ;  /* 0x0000001a08047c11 */ /* 0x000fe4000f8e20ff */
[----:B------:R-:W1:Y:S02]  /*3ef0*/  SYNCS.PHASECHK.TRANS64.TRYWAIT P0, [R0+URZ+0xd0], R5 ;  /* 0x0000d005000075a7 */ /* 0x000e6400080011ff */
[----:B-1-3--:R-:W-:Y:S05]  /*3f00*/  @!P0 BRA `(.L_x_71) ;  /* 0x0000006800048947 */ /* 0x00afea0003800000 */
.L_x_179:
[----:B-1----:R-:W1:Y:S01]  /*3f10*/  LDS.128 R4, [R4+0x160] ;  /* 0x0001600004047984 */ /* 0x002e620000000c00 */
[----:B------:R-:W-:Y:S02]  /*3f20*/  VIADD R0, R0, 0xe0 ;  /* 0x000000e000007836 */ /* 0x000fe40000000000 */
[----:B------:R-:W-:Y:S01]  /*3f30*/  VIADD R8, R8, 0x1 ;  /* 0x0000000108087836 */ /* 0x000fe20000000000 */
[----:B------:R-:W-:Y:S01]  /*3f40*/  @!PT LDS RZ, [RZ] ;  /* 0x00000000fffff984 */ /* 0x000fe20000000800 */
[----:B------:R-:W-:Y:S01]  /*3f50*/  @!PT LDS RZ, [RZ] ;  /* 0x00000000fffff984 */ /* 0x000fe20000000800 */
[----:B------:R-:W-:Y:S01]  /*3f60*/  @!PT LDS RZ, [RZ] ;  /* 0x00000000fffff984 */ /* 0x000fe20000000800 */
[----:B------:R-:W-:Y:S01]  /*3f70*/  @!PT LDS RZ, [RZ] ;  /* 0x00000000fffff984 */ /* 0x000fe20000000800 */
[----:B------:R2:W-:Y:S06]  /*3f80*/  MEMBAR.ALL.CTA ;  /* 0x0000000000007992 */ /* 0x0005ec0000008000 */
[----:B--2---:R-:W2:Y:S01]  /*3f90*/  FENCE.VIEW.ASYNC.S ;  /* 0x00000000000073c6 */ /* 0x004ea20000000000 */
[----:B------:R-:W-:-:S04]  /*3fa0*/  PRMT R0, RZ, 0x654, R0 ;  /* 0x00000654ff007816 */ /* 0x000fc80000000000 */
[----:B--2---:R2:W-:Y:S01]  /*3fb0*/  SYNCS.ARRIVE.TRANS64.RED.A1T0 RZ, [R0+URZ], RZ ;  /* 0x000000ff00ff79a7 */ /* 0x0045e200081004ff */
[----:B-1----:R-:W-:Y:S01]  /*3fc0*/  LOP3.LUT P1, RZ, R6, 0x1, RZ, 0xc0, !PT ;  /* 0x0000000106ff7812 */ /* 0x002fe2000782c0ff */
[----:B--2---:R-:W-:-:S12]  /*3fd0*/  BRA.U UP3, `(.L_x_72) ;  /* 0x0000000503087547 */ /* 0x004fd8000b800000 */
[----:B------:R-:W1:Y:S01]  /*3fe0*/  LDCU UR4, c[0x0][0x38c] ;  /* 0x00007180ff0477ac */ /* 0x000e620008000800 */
[----:B------:R-:W-:Y:S02]  /*3ff0*/  PLOP3.LUT P2, PT, PT, PT, PT, 0x80, 0x8 ;  /* 0x000000000008781c */ /* 0x000fe40003f4f070 */
[----:B------:R-:W-:Y:S01]  /*4000*/  SHF.L.U32 R5, R9, 0x1f, RZ ;  /* 0x0000001f09057819 */ /* 0x000fe200000006ff */
[----:B------:R-:W-:Y:S02]  /*4010*/  ULEA UR31, UR32, UR26, 0x3 ;  /* 0x0000001a201f7291 */ /* 0x000fe4000f8e18ff */
[----:B------:R-:W-:Y:S02]  /*4020*/  ULEA UR11, UR32, UR44, 0x7 ;  /* 0x0000002c200b7291 */ /* 0x000fe4000f8e38ff */
[----:B-1----:R-:W-:-:S06]  /*4030*/  UISETP.GE.AND UP0, UPT, UR4, 0x1, UPT ;  /* 0x000000010400788c */ /* 0x002fcc000bf06270 */
[----:B------:R-:W-:-:S05]  /*4040*/  PLOP3.LUT P0, PT, PT, PT, UP0, 0x80, 0x8 ;  /* 0x000000000008781c */ /* 0x000fca0003f0f008 */
[----:B------:R-:W-:-:S08]  /*4050*/  @UP0 ULEA UR4, UR23, UR26, 0x3 ;  /* 0x0000001a17040291 */ /* 0x000fd0000f8e18ff */
[----:B------:R-:W-:-:S04]  /*4060*/  @P0 SHF.L.U32 R0, R2, 0x1f, RZ ;  /* 0x0000001f02000819 */ /* 0x000fc800000006ff */
[----:B------:R1:W2:Y:S01]  /*4070*/  @P0 SYNCS.PHASECHK.TRANS64.TRYWAIT P2, [UR4], R0 ;  /* 0x00000000ff0005a7 */ /* 0x0002a20008041104 */
[----:B------:R-:W3:Y:S02]  /*4080*/  SYNCS.PHASECHK.TRANS64.TRYWAIT P0, [UR31+0x110], R5 ;  /* 0x00011005ff0075a7 */ /* 0x000ee4000800111f */
[----:B-123--:R-:W-:Y:S05]  /*4090*/  @!P0 BRA `(.L_x_73) ;  /* 0x0000006400b48947 */ /* 0x00efea0003800000 */
.L_x_181:
[----:B------:R-:W-:Y:S01]  /*40a0*/  UMOV UR27, UR22 ;  /* 0x00000016001b7c82 */ /* 0x000fe20008000000 */
[----:B------:R-:W-:Y:S05]  /*40b0*/  BRA.U !UP0, `(.L_x_74) ;  /* 0x0000000108c07547 */ /* 0x000fea000b800000 */
[----:B------:R-:W-:Y:S02]  /*40c0*/  UIADD3 UR27, UPT, UPT, UR43, UR22, URZ ;  /* 0x000000162b1b7290 */ /* 0x000fe4000fffe0ff */
[----:B------:R-:W-:Y:S01]  /*40d0*/  UPLOP3.LUT UP2, UPT, UPT, UPT, UPT, 0x40, 0x4 ;  /* 0x000000000004789c */ /* 0x000fe20003f4e870 */
[----:B------:R-:W-:Y:S01]  /*40e0*/  UMOV UR24, UR33 ;  /* 0x0000002100187c82 */ /* 0x000fe20008000000 */
[----:B------:R-:W-:-:S09]  /*40f0*/  UMOV UR10, UR23 ;  /* 0x00000017000a7c82 */ /* 0x000fd20008000000 */
.L_x_77:
[----:B--2---:R-:W-:Y:S01]  /*4100*/  ULEA UR5, UR10, UR26, 0x3 ;  /* 0x0000001a0a057291 */ /* 0x004fe2000f8e18ff */
[----:B---3--:R-:W-:Y:S11]  /*4110*/  @P2 BRA `(.L_x_75) ;  /* 0x00000000000c2947 */ /* 0x008ff60003800000 */
[----:B-1----:R-:W-:Y:S04]  /*4120*/  SHF.L.U32 R5, R2, 0x1f, RZ ;  /* 0x0000001f02057819 */ /* 0x002fe800000006ff */
[----:B------:R-:W1:Y:S02]  /*4130*/  SYNCS.PHASECHK.TRANS64.TRYWAIT P0, [UR5], R5 ;  /* 0x00000005ff0075a7 */ /* 0x000e640008001105 */
[----:B-1----:R-:W-:Y:S05]  /*4140*/  @!P0 BRA `(.L_x_76) ;  /* 0x0000006400a08947 */ /* 0x002fea0003800000 */
.L_x_75:
[----:B------:R-:W-:Y:S01]  /*4150*/  UISETP.NE.AND UP0, UPT, UR24, 0x1, UPT ;  /* 0x000000011800788c */ /* 0x000fe2000bf05270 */
[----:B------:R-:W-:Y:S01]  /*4160*/  PLOP3.LUT P2, PT, PT, PT, PT, 0x80, 0x8 ;  /* 0x000000000008781c */ /* 0x000fe20003f4f070 */
[----:B------:R-:W-:Y:S02]  /*4170*/  UIADD3 UR4, UPT, UPT, UR10, 0x1, URZ ;  /* 0x000000010a047890 */ /* 0x000fe4000fffe0ff */
[----:B------:R-:W-:Y:S02]  /*4180*/  UIADD3 UR25, UPT, UPT, UR5, 0x40, URZ ;  /* 0x0000004005197890 */ /* 0x000fe4000fffe0ff */
[----:B------:R-:W-:Y:S01]  /*4190*/  UISETP.NE.AND UP1, UPT, UR4, 0x8, UPT ;  /* 0x000000080400788c */ /* 0x000fe2000bf25270 */
[----:B------:R-:W-:Y:S01]  /*41a0*/  PLOP3.LUT P0, PT, PT, PT, UP0, 0x80, 0x8 ;  /* 0x000000000008781c */ /* 0x000fe20003f0f008 */
[----:B------:R-:W-:Y:S02]  /*41b0*/  UIADD3 UR22, UPT, UPT, UR22, 0x1, URZ ;  /* 0x0000000116167890 */ /* 0x000fe4000fffe0ff */
[----:B------:R-:W-:Y:S02]  /*41c0*/  USEL UR6, URZ, 0x1, UP1 ;  /* 0x00000001ff067887 */ /* 0x000fe40008800000 */
[----:B------:R-:W-:Y:S02]  /*41d0*/  USEL UR23, UR4, URZ, UP1 ;  /* 0x000000ff04177287 */ /* 0x000fe40008800000 */
[----:B------:R-:W-:Y:S02]  /*41e0*/  UIADD3 UR24, UPT, UPT, UR24, -0x1, URZ ;  /* 0xffffffff18187890 */ /* 0x000fe4000fffe0ff */
[----:B------:R-:W-:Y:S01]  /*41f0*/  @UP0 ULEA UR4, UR23, UR26, 0x3 ;  /* 0x0000001a17040291 */ /* 0x000fe2000f8e18ff */
[----:B------:R-:W-:Y:S01]  /*4200*/  LOP3.LUT R2, R2, UR6, RZ, 0x3c, !PT ;  /* 0x0000000602027c12 */ /* 0x000fe2000f8e3cff */
[----:B------:R-:W-:Y:S02]  /*4210*/  ULEA UR6, UR10, UR30, 0x9 ;  /* 0x0000001e0a067291 */ /* 0x000fe4000f8e48ff */
[----:B------:R-:W-:Y:S01]  /*4220*/  UISETP.NE.AND UP0, UPT, UR22, UR27, UPT ;  /* 0x0000001b1600728c */ /* 0x000fe2000bf05270 */
[----:B-1----:R-:W-:Y:S01]  /*4230*/  @P0 SHF.L.U32 R0, R2, 0x1f, RZ ;  /* 0x0000001f02000819 */ /* 0x002fe200000006ff */
[----:B------:R-:W-:Y:S02]  /*4240*/  UIADD3 UR20, UPT, UPT, UR6, 0x2, URZ ;  /* 0x0000000206147890 */ /* 0x000fe4000fffe0ff */
[----:B------:R-:W-:Y:S01]  /*4250*/  UIADD3 UR16, UPT, UPT, UR6, 0x4, URZ ;  /* 0x0000000406107890 */ /* 0x000fe2000fffe0ff */
[----:B------:R2:W3:Y:S01]  /*4260*/  @P0 SYNCS.PHASECHK.TRANS64.TRYWAIT P2, [UR4], R0 ;  /* 0x00000000ff0005a7 */ /* 0x0004e20008041104 */
[----:B------:R-:W-:Y:S02]  /*4270*/  ULEA UR4, UR10, UR29, 0xa ;  /* 0x0000001d0a047291 */ /* 0x000fe4000f8e50ff */
[----:B------:R-:W-:Y:S02]  /*4280*/  UIADD3 UR12, UPT, UPT, UR6, 0x6, URZ ;  /* 0x00000006060c7890 */ /* 0x000fe4000fffe0ff */
[----:B------:R-:W-:Y:S02]  /*4290*/  UIADD3 UR18, UPT, UPT, UR4, 0x2, URZ ;  /* 0x0000000204127890 */ /* 0x000fe4000fffe0ff */
[----:B------:R-:W-:Y:S02]  /*42a0*/  UIADD3 UR14, UPT, UPT, UR4, 0x4, URZ ;  /* 0x00000004040e7890 */ /* 0x000fe4000fffe0ff */
[----:B------:R-:W-:Y:S01]  /*42b0*/  UIADD3 UR8, UPT, UPT, UR4, 0x6, URZ ;  /* 0x0000000604087890 */ /* 0x000fe2000fffe0ff */
[----:B------:R-:W-:Y:S01]  /*42c0*/  UMOV UR7, 0x40004040 ;  /* 0x4000404000077882 */ /* 0x000fe20000000000 */
[----:B------:R-:W-:Y:S01]  /*42d0*/  UMOV UR5, 0x40004040 ;  /* 0x4000404000057882 */ /* 0x000fe20000000000 */
[----:B------:R-:W-:Y:S01]  /*42e0*/  UMOV UR21, 0x40004040 ;  /* 0x4000404000157882 */ /* 0x000fe20000000000 */
[----:B------:R2:W-:Y:S01]  /*42f0*/  UTCHMMA.2CTA gdesc[UR4], gdesc[UR6], tmem[UR11], tmem[UR40], idesc[UR41], UP2 ;  /* 0x00ff2806040075ea */ /* 0x0005e2000920000b */
[----:B------:R-:W-:Y:S01]  /*4300*/  UPLOP3.LUT UP2, UPT, UPT, UPT, UPT, 0x80, 0x8 ;  /* 0x000000000008789c */ /* 0x000fe20003f4f070 */
[----:B------:R-:W-:Y:S01]  /*4310*/  UMOV UR19, 0x40004040 ;  /* 0x4000404000137882 */ /* 0x000fe20000000000 */
[----:B------:R-:W-:Y:S01]  /*4320*/  UMOV UR17, 0x40004040 ;  /* 0x4000404000117882 */ /* 0x000fe20000000000 */
[----:B------:R2:W-:Y:S01]  /*4330*/  UTCHMMA.2CTA gdesc[UR18], gdesc[UR20], tmem[UR11], tmem[UR38], idesc[UR39], UPT ;  /* 0x00ff2614120075ea */ /* 0x0005e2000ba0000b */
[----:B------:R-:W-:Y:S01]  /*4340*/  UMOV UR15, 0x40004040 ;  /* 0x40004040000f7882 */ /* 0x000fe20000000000 */
[----:B------:R-:W-:Y:S01]  /*4350*/  UMOV UR13, 0x40004040 ;  /* 0x40004040000d7882 */ /* 0x000fe20000000000 */
[----:B------:R-:W-:Y:S01]  /*4360*/  UMOV UR9, 0x40004040 ;  /* 0x4000404000097882 */ /* 0x000fe20000000000 */
[----:B------:R2:W-:Y:S01]  /*4370*/  UTCHMMA.2CTA gdesc[UR14], gdesc[UR16], tmem[UR11], tmem[UR36], idesc[UR37], UPT ;  /* 0x00ff24100e0075ea */ /* 0x0005e2000ba0000b */
[----:B------:R2:W-:Y:S01]  /*4380*/  UTCHMMA.2CTA gdesc[UR8], gdesc[UR12], tmem[UR11], tmem[UR34], idesc[UR35], UPT ;  /* 0x00ff220c080075ea */ /* 0x0005e2000ba0000b */
[----:B------:R2:W-:Y:S01]  /*4390*/  UTCBAR.2CTA.MULTICAST [UR25], URZ, UR28 ;  /* 0x000000ff190073e9 */ /* 0x0005e2000820081c */
[----:B------:R-:W-:Y:S01]  /*43a0*/  UMOV UR10, UR23 ;  /* 0x00000017000a7c82 */ /* 0x000fe20008000000 */
[----:B------:R-:W-:Y:S05]  /*43b0*/  BRA.U UP0, `(.L_x_77) ;  /* 0xfffffffd00507547 */ /* 0x000fea000b83ffff */
.L_x_74:
[----:B--2---:R-:W-:Y:S01]  /*43c0*/  UIADD3 UR4, UPT, UPT, UR31, 0xf0, URZ ;  /* 0x000000f01f047890 */ /* 0x004fe2000fffe0ff */
[----:B------:R-:W-:-:S08]  /*43d0*/  UMOV UR22, UR27 ;  /* 0x0000001b00167c82 */ /* 0x000fd00008000000 */
[----:B------:R2:W-:Y:S01]  /*43e0*/  UTCBAR.2CTA.MULTICAST [UR4], URZ, UR42 ;  /* 0x000000ff040073e9 */ /* 0x0005e2000820082a */
[----:B------:R-:W-:Y:S02]  /*43f0*/  NOP ;  /* 0x0000000000007918 */ /* 0x000fe40000000000 */
.L_x_72:
[----:B--2---:R-:W-:Y:S01]  /*4400*/  UIADD3 UR4, UPT, UPT, UR32, 0x1, URZ ;  /* 0x0000000120047890 */ /* 0x004fe2000fffe0ff */
[----:B------:R-:W-:-:S03]  /*4410*/  ISETP.NE.AND P0, PT, R8, 0x2, PT ;  /* 0x000000020800780c */ /* 0x000fc60003f05270 */
[----:B------:R-:W-:Y:S01]  /*4420*/  UISETP.NE.AND UP0, UPT, UR4, 0x4, UPT ;  /* 0x000000040400788c */ /* 0x000fe2000bf05270 */
[----:B-1----:R-:W-:Y:S02]  /*4430*/  SEL R0, RZ, 0x1, P0 ;  /* 0x00000001ff007807 */ /* 0x002fe40000000000 */
[----:B------:R-:W-:Y:S01]  /*4440*/  SEL R8, R8, RZ, P0 ;  /* 0x000000ff08087207 */ /* 0x000fe20000000000 */
[----:B------:R-:W-:Y:S01]  /*4450*/  USEL UR5, URZ, 0x1, UP0 ;  /* 0x00000001ff057887 */ /* 0x000fe20008000000 */
[----:B------:R-:W-:Y:S01]  /*4460*/  LOP3.LUT R3, R3, R0, RZ, 0x3c, !PT ;  /* 0x0000000003037212 */ /* 0x000fe200078e3cff */
[----:B------:R-:W-:-:S04]  /*4470*/  USEL UR32, UR4, URZ, UP0 ;  /* 0x000000ff04207287 */ /* 0x000fc80008000000 */
[----:B------:R-:W-:Y:S01]  /*4480*/  LOP3.LUT R9, R9, UR5, RZ, 0x3c, !PT ;  /* 0x0000000509097c12 */ /* 0x000fe2000f8e3cff */
[----:B------:R-:W-:Y:S07]  /*4490*/  @P1 BRA `(.L_x_78) ;  /* 0xfffffff800881947 */ /* 0x000fee000383ffff */
[----:B------:R-:W1:Y:S01]  /*44a0*/  S2UR UR8, SR_CgaCtaId ;  /* 0x00000000000879c3 */ /* 0x000e620000008800 */
[----:B------:R-:W-:Y:S01]  /*44b0*/  ELECT P0, URZ, PT ;  /* 0x0000000000ff782f */ /* 0x000fe20003800000 */
[----:B------:R-:W-:Y:S01]  /*44c0*/  HFMA2 R0, -RZ, RZ, 0, 5.9604644775390625e-08 ;  /* 0x00000001ff007431 */ /* 0x000fe200000001ff */
[----:B------:R-:W-:-:S05]  /*44d0*/  UMOV UR4, 0x40 ;  /* 0x0000004000047882 */ /* 0x000fca0000000000 */
[----:B------:R-:W-:Y:S01]  /*44e0*/  UVIRTCOUNT.DEALLOC.SMPOOL 0x80 ;  /* 0x000000800000784c */ /* 0x000fe20000000000 */
[----:B------:R-:W-:Y:S02]  /*44f0*/  UISETP.NE.AND UP1, UPT, UR46, URZ, UPT ;  /* 0x000000ff2e00728c */ /* 0x000fe4000bf25270 */
[----:B-1----:R-:W-:-:S09]  /*4500*/  ULEA UR8, UR8, UR4, 0x18 ;  /* 0x0000000408087291 */ /* 0x002fd2000f8ec0ff */
[----:B------:R1:W-:Y:S01]  /*4510*/  @P0 STS.U8 [UR8+0x1c], R0 ;  /* 0x00001c00ff000988 */ /* 0x0003e20008000008 */
[----:B------:R-:W-:Y:S05]  /*4520*/  BRA.U UP1, `(.L_x_79) ;  /* 0x0000000101a07547 */ /* 0x000fea000b800000 */
[----:B------:R-:W-:Y:S01]  /*4530*/  UIADD3 UR7, UPT, UPT, UR26, 0x110, URZ ;  /* 0x000001101a077890 */ /* 0x000fe2000fffe0ff */
[----:B------:R-:W-:-:S03]  /*4540*/  SHF.L.U32 R3, R9, 0x1f, RZ ;  /* 0x0000001f09037819 */ /* 0x000fc600000006ff */
[----:B------:R-:W-:-:S09]  /*4550*/  ULEA UR4, UR32, UR7, 0x3 ;  /* 0x0000000720047291 */ /* 0x000fd2000f8e18ff */
[----:B------:R-:W2:Y:S02]  /*4560*/  SYNCS.PHASECHK.TRANS64.TRYWAIT P0, [UR4], R3 ;  /* 0x00000003ff0075a7 */ /* 0x000ea40008001104 */
[----:B--2---:R-:W-:Y:S05]  /*4570*/  @!P0 BRA `(.L_x_80) ;  /* 0x0000006000ac8947 */ /* 0x004fea0003800000 */
.L_x_184:
        /* <DEDUP_REMOVED lines=9> */
.L_x_186:
        /* <DEDUP_REMOVED lines=9> */
.L_x_188:
[----:B------:R-:W-:-:S04]  /*46a0*/  UIADD3 UR4, UPT, UPT, UR4, 0x1, URZ ;  /* 0x0000000104047890 */ /* 0x000fc8000fffe0ff */
[----:B------:R-:W-:-:S04]  /*46b0*/  UISETP.NE.AND UP0, UPT, UR4, 0x4, UPT ;  /* 0x000000040400788c */ /* 0x000fc8000bf05270 */
[----:B------:R-:W-:Y:S02]  /*46c0*/  USEL UR5, URZ, 0x1, UP0 ;  /* 0x00000001ff057887 */ /* 0x000fe40008000000 */
[----:B------:R-:W-:-:S04]  /*46d0*/  USEL UR4, UR4, URZ, UP0 ;  /* 0x000000ff04047287 */ /* 0x000fc80008000000 */
[----:B------:R-:W-:Y:S01]  /*46e0*/  ULEA UR4, UR4, UR7, 0x3 ;  /* 0x0000000704047291 */ /* 0x000fe2000f8e18ff */
[----:B-1----:R-:W-:-:S04]  /*46f0*/  LOP3.LUT R3, R2, UR5, RZ, 0x3c, !PT ;  /* 0x0000000502037c12 */ /* 0x002fc8000f8e3cff */
[----:B------:R-:W-:Y:S01]  /*4700*/  SHF.L.U32 R3, R3, 0x1f, RZ ;  /* 0x0000001f03037819 */ /* 0x000fe200000006ff */
[----:B------:R-:W-:-:S04]  /*4710*/  IMAD.U32 R0, RZ, RZ, UR4 ;  /* 0x00000004ff007e24 */ /* 0x000fc8000f8e00ff */
[----:B------:R1:W2:Y:S03]  /*4720*/  SYNCS.PHASECHK.TRANS64.TRYWAIT P0, [R0+URZ], R3 ;  /* 0x00000003000075a7 */ /* 0x0002a600080011ff */
[----:B--2---:R-:W-:Y:S05]  /*4730*/  @!P0 NANOSLEEP.SYNCS 0x989680 ;  /* 0x009896800000895d */ /* 0x004fea0003900000 */
[----:B------:R-:W2:Y:S02]  /*4740*/  @!P0 SYNCS.PHASECHK.TRANS64 P0, [R0+URZ], R3 ;  /* 0x00000003000085a7 */ /* 0x000ea400080010ff */
[----:B--2---:R-:W-:Y:S05]  /*4750*/  @P0 BRA `(.L_x_83) ;  /* 0x0000000000200947 */ /* 0x004fea0003800000 */
.L_x_84:
[----:B--2---:R2:W4:Y:S02]  /*4760*/  SYNCS.PHASECHK.TRANS64.TRYWAIT P0, [R0+URZ], R3 ;  /* 0x00000003000075a7 */ /* 0x00452400080011ff */
[----:B----4-:R-:W-:Y:S05]  /*4770*/  @!P0 NANOSLEEP.SYNCS 0x989680 ;  /* 0x009896800000895d */ /* 0x010fea0003900000 */
[----:B------:R-:W4:Y:S02]  /*4780*/  @!P0 SYNCS.PHASECHK.TRANS64 P0, [R0+URZ], R3 ;  /* 0x00000003000085a7 */ /* 0x000f2400080010ff */
[----:B----4-:R-:W-:Y:S05]  /*4790*/  @!P0 BRA `(.L_x_84) ;  /* 0xfffffffc00f08947 */ /* 0x010fea000383ffff */
[----:B------:R-:W-:Y:S05]  /*47a0*/  BRA `(.L_x_83) ;  /* 0x00000000000c7947 */ /* 0x000fea0003800000 */
.L_x_79:
[----:B------:R-:W-:-:S04]  /*47b0*/  UIADD3 UR4, UPT, UPT, UR26, 0x150, URZ ;  /* 0x000001501a047890 */ /* 0x000fc8000fffe0ff */
[----:B------:R-:W-:-:S09]  /*47c0*/  UPRMT UR4, UR45, 0x654, UR4 ;  /* 0x000006542d047896 */ /* 0x000fd20008000004 */
[----:B------:R-:W-:Y:S03]  /*47d0*/  SYNCS.ARRIVE.TRANS64.RED.A1T0 RZ, [UR4], RZ ;  /* 0x000000ffffff79a7 */ /* 0x000fe60008100404 */
.L_x_83:
[----:B-12---:R-:W-:Y:S01]  /*47e0*/  SHF.L.U32 R3, RZ, 0x1f, RZ ;  /* 0x0000001fff037819 */ /* 0x006fe200000006ff */
[----:B------:R-:W-:Y:S01]  /*47f0*/  UIADD3 UR4, UPT, UPT, UR26, 0x150, URZ ;  /* 0x000001501a047890 */ /* 0x000fe2000fffe0ff */
[----:B------:R-:W-:Y:S02]  /*4800*/  PLOP3.LUT P0, PT, PT, PT, UP1, 0x80, 0x8 ;  /* 0x000000000008781c */ /* 0x000fe40003f0f018 */
[----:B------:R-:W1:Y:S02]  /*4810*/  SYNCS.PHASECHK.TRANS64.TRYWAIT P1, [UR26+0x150], R3 ;  /* 0x00015003ff0075a7 */ /* 0x000e64000802111a */
[----:B-1----:R-:W-:Y:S09]  /*4820*/  @!P1 BRA `(.L_x_85) ;  /* 0x0000006000489947 */ /* 0x002ff20003800000 */
.L_x_190:
[----:B------:R-:W-:Y:S01]  /*4830*/  @!UP1 UPRMT UR4, UR45, 0x654, UR4 ;  /* 0x000006542d049896 */ /* 0x000fe20008000004 */
[----:B------:R-:W-:Y:S01]  /*4840*/  UMOV UR5, 0xffff ;  /* 0x0000ffff00057882 */ /* 0x000fe20000000000 */
[----:B------:R-:W-:-:S07]  /*4850*/  UMOV UR6, 0x1 ;  /* 0x0000000100067882 */ /* 0x000fce0000000000 */
[----:B------:R-:W-:Y:S01]  /*4860*/  @!P0 SYNCS.ARRIVE.TRANS64.RED.A1T0 RZ, [UR4], RZ ;  /* 0x000000ffffff89a7 */ /* 0x000fe20008100404 */
[----:B------:R-:W-:Y:S01]  /*4870*/  NOP ;  /* 0x0000000000007918 */ /* 0x000fe20000000000 */
[----:B-1----:R-:W1:Y:S01]  /*4880*/  LDS R0, [UR8+0x14] ;  /* 0x00001408ff007984 */ /* 0x002e620008000800 */
[----:B------:R-:W-:-:S04]  /*4890*/  ULOP3.LUT UR4, UR44, 0xffff, URZ, 0xc0, !UPT ;  /* 0x0000ffff2c047892 */ /* 0x000fc8000f8ec0ff */
[----:B------:R-:W-:-:S04]  /*48a0*/  USHF.R.U32.HI UR4, URZ, 0x5, UR4 ;  /* 0x00000005ff047899 */ /* 0x000fc80008011604 */
[----:B------:R-:W-:Y:S02]  /*48b0*/  USHF.L.U32 UR5, UR5, UR4, URZ ;  /* 0x0000000405057299 */ /* 0x000fe400080006ff */
[----:B------:R-:W-:-:S04]  /*48c0*/  USHF.L.U32 UR4, UR6, UR4, URZ ;  /* 0x0000000406047299 */ /* 0x000fc800080006ff */
[----:B-1----:R-:W-:-:S04]  /*48d0*/  LOP3.LUT R0, R0, UR5, RZ, 0xc0, !PT ;  /* 0x0000000500007c12 */ /* 0x002fc8000f8ec0ff */
[----:B------:R-:W-:-:S13]  /*48e0*/  ISETP.NE.AND P0, PT, R0, UR5, PT ;  /* 0x0000000500007c0c */ /* 0x000fda000bf05270 */
[----:B------:R-:W-:Y:S05]  /*48f0*/  @P0 BRA `(.L_x_86) ;  /* 0x0000000000580947 */ /* 0x000fea0003800000 */
[----:B------:R-:W1:Y:S02]  /*4900*/  LDS R0, [UR8+0x18] ;  /* 0x00001808ff007984 */ /* 0x000e640008000800 */
[----:B-1----:R-:W-:-:S04]  /*4910*/  LOP3.LUT R0, R0, UR4, RZ, 0xc0, !PT ;  /* 0x0000000400007c12 */ /* 0x002fc8000f8ec0ff */
[----:B------:R-:W-:-:S13]  /*4920*/  ISETP.NE.AND P0, PT, R0, UR4, PT ;  /* 0x0000000400007c0c */ /* 0x000fda000bf05270 */
[----:B------:R-:W-:Y:S05]  /*4930*/  @P0 BRA `(.L_x_87) ;  /* 0x00000000003c0947 */ /* 0x000fea0003800000 */
[----:B------:R-:W1:Y:S01]  /*4940*/  S2R R2, SR_LANEID ;  /* 0x0000000000027919 */ /* 0x000e620000000000 */
[----:B------:R-:W-:Y:S01]  /*4950*/  ULOP3.LUT UR5, URZ, UR5, URZ, 0x33, !UPT ;  /* 0x00000005ff057292 */ /* 0x000fe2000f8e33ff */
[----:B------:R-:W-:Y:S01]  /*4960*/  LOP3.LUT R4, RZ, UR4, RZ, 0x33, !PT ;  /* 0x00000004ff047c12 */ /* 0x000fe2000f8e33ff */
[----:B------:R-:W-:Y:S02]  /*4970*/  VOTEU.ANY UR4, UPT, PT ;  /* 0x0000000000047886 */ /* 0x000fe400038e0100 */
[----:B------:R-:W-:Y:S01]  /*4980*/  UFLO.U32 UR4, UR4 ;  /* 0x00000004000472bd */ /* 0x000fe200080e0000 */
[----:B------:R-:W2:Y:S01]  /*4990*/  REDUX UR6, R4 ;  /* 0x00000000040673c4 */ /* 0x000ea20000000000 */
[----:B------:R-:W-:-:S06]  /*49a0*/  IMAD.U32 R0, RZ, RZ, UR5 ;  /* 0x00000005ff007e24 */ /* 0x000fcc000f8e00ff */
[----:B------:R4:W-:Y:S01]  /*49b0*/  UTCATOMSWS.AND URZ, UR5 ;  /* 0x0000000500ff79e3 */ /* 0x0009e20008000000 */
[----:B------:R-:W3:Y:S01]  /*49c0*/  REDUX UR7, R0 ;  /* 0x00000000000773c4 */ /* 0x000ee20000000000 */
[----:B-1----:R-:W-:Y:S01]  /*49d0*/  ISETP.EQ.U32.AND P0, PT, R2, UR4, PT ;  /* 0x0000000402007c0c */ /* 0x002fe2000bf02070 */
[----:B--2---:R-:W-:Y:S01]  /*49e0*/  IMAD.U32 R2, RZ, RZ, UR6 ;  /* 0x00000006ff027e24 */ /* 0x004fe2000f8e00ff */
[----:B---3--:R-:W-:-:S11]  /*49f0*/  MOV R3, UR7 ;  /* 0x0000000700037c02 */ /* 0x008fd60008000f00 */
[----:B------:R4:W-:Y:S04]  /*4a00*/  @P0 ATOMS.AND RZ, [UR8+0x14], R3 ;  /* 0x00001403ffff098c */ /* 0x0009e8000a800008 */
[----:B------:R4:W-:Y:S01]  /*4a10*/  @P0 ATOMS.AND RZ, [UR8+0x18], R2 ;  /* 0x00001802ffff098c */ /* 0x0009e2000a800008 */
[----:B------:R-:W-:Y:S05]  /*4a20*/  BRA `(.L_x_88) ;  /* 0x0000000000147947 */ /* 0x000fea0003800000 */
.L_x_87:
[----:B------:R-:W-:Y:S02]  /*4a30*/  MOV R2, 0x4a50 ;  /* 0x00004a5000027802 */ /* 0x000fe40000000f00 */
[----:B---3-5:R-:W-:Y:S05]  /*4a40*/  CALL.REL.NOINC `($__internal_0_$__cuda_sm10x_tcgen05_guardrail_trap_col_being_dealloced_not_returned_by_alloc) ;  /* 0x0000006400287944 */ /* 0x028fea0003c00000 */
[----:B------:R-:W-:Y:S05]  /*4a50*/  BRA `(.L_x_88) ;  /* 0x0000000000087947 */ /* 0x000fea0003800000 */
.L_x_86:
[----:B------:R-:W-:Y:S02]  /*4a60*/  MOV R2, 0x4a80 ;  /* 0x00004a8000027802 */ /* 0x000fe40000000f00 */
[----:B---3-5:R-:W-:Y:S05]  /*4a70*/  CALL.REL.NOINC `($__internal_2_$__cuda_sm10x_tcgen05_guardrail_trap_unallocated_columns_being_dealloced) ;  /* 0x0000006400347944 */ /* 0x028fea0003c00000 */
.L_x_88:
[----:B------:R-:W-:Y:S01]  /*4a80*/  NOP ;  /* 0x0000000000007918 */ /* 0x000fe20000000000 */
[----:B----4-:R-:W-:Y:S05]  /*4a90*/  EXIT ;  /* 0x000000000000794d */ /* 0x010fea0003800000 */
.L_x_59:
[----:B------:R-:W-:-:S09]  /*4aa0*/  UISETP.NE.OR UP0, UPT, UR21, 0x3, !UP3 ;  /* 0x000000031500788c */ /* 0x000fd2000df05670 */
[----:B------:R-:W-:Y:S05]  /*4ab0*/  BRA.U UP0, `(.L_x_89) ;  /* 0x00000011005c7547 */ /* 0x000fea000b800000 */
[----:B------:R-:W1:Y:S01]  /*4ac0*/  S2UR UR10, SR_CgaCtaId ;  /* 0x00000000000a79c3 */ /* 0x000e620000008800 */
[----:B------:R-:W2:Y:S01]  /*4ad0*/  LDCU UR31, c[0x0][0x370] ;  /* 0x00006e00ff1f77ac */ /* 0x000ea20008000800 */
[----:B------:R-:W-:Y:S02]  /*4ae0*/  HFMA2 R13, -RZ, RZ, 0, 0 ;  /* 0x00000000ff0d7431 */ /* 0x000fe400000001ff */
[----:B------:R-:W-:Y:S01]  /*4af0*/  IMAD.MOV.U32 R15, RZ, RZ, 0x1 ;  /* 0x00000001ff0f7424 */ /* 0x000fe200078e00ff */
[----:B------:R-:W-:Y:S01]  /*4b00*/  MOV R7, 0x2000 ;  /* 0x0000200000077802 */ /* 0x000fe20000000f00 */
[----:B------:R-:W2:Y:S01]  /*4b10*/  LDCU.128 UR44, c[0x0][0xb10] ;  /* 0x00016200ff2c77ac */ /* 0x000ea20008000c00 */
[----:B------:R-:W-:Y:S01]  /*4b20*/  IMAD.MOV.U32 R14, RZ, RZ, RZ ;  /* 0x000000ffff0e7224 */ /* 0x000fe200078e00ff */
[----:B------:R-:W3:Y:S01]  /*4b30*/  LDC.64 R16, c[0x0][0x348] ;  /* 0x0000d200ff107b82 */ /* 0x000ee20000000a00 */
[----:B------:R-:W4:Y:S01]  /*4b40*/  LDCU UR30, c[0x0][0x374] ;  /* 0x00006e80ff1e77ac */ /* 0x000f220008000800 */
[----:B------:R-:W1:Y:S06]  /*4b50*/  LDCU UR15, c[0x0][0xb0c] ;  /* 0x00016180ff0f77ac */ /* 0x000e6c0008000800 */
[----:B------:R-:W3:Y:S01]  /*4b60*/  LDC.64 R2, c[0x0][0x888] ;  /* 0x00022200ff027b82 */ /* 0x000ee20000000a00 */
[----:B------:R-:W3:Y:S01]  /*4b70*/  LDCU UR48, c[0x0][0xb20] ;  /* 0x00016400ff3077ac */ /* 0x000ee20008000800 */
[----:B------:R-:W3:Y:S06]  /*4b80*/  LDCU UR4, c[0x0][0xb30] ;  /* 0x00016600ff0477ac */ /* 0x000eec0008000800 */
[----:B------:R-:W3:Y:S01]  /*4b90*/  LDC.64 R4, c[0x0][0x890] ;  /* 0x00022400ff047b82 */ /* 0x000ee20000000a00 */
[----:B------:R-:W-:Y:S01]  /*4ba0*/  UMOV UR21, 0x400 ;  /* 0x0000040000157882 */ /* 0x000fe20000000000 */
[----:B--2---:R-:W-:-:S02]  /*4bb0*/  UIMAD.WIDE.U32 UR6, UR31, UR44, URZ ;  /* 0x0000002c1f0672a5 */ /* 0x004fc4000f8e00ff */
[----:B----4-:R-:W-:Y:S02]  /*4bc0*/  UIMAD.WIDE.U32 UR8, UR30, UR47, URZ ;  /* 0x0000002f1e0872a5 */ /* 0x010fe4000f8e00ff */
[----:B-1----:R-:W-:Y:S02]  /*4bd0*/  ULEA UR21, UR10, UR21, 0x18 ;  /* 0x000000150a157291 */ /* 0x002fe4000f8ec0ff */
[----:B------:R-:W-:Y:S02]  /*4be0*/  UPLOP3.LUT UP3, UPT, UPT, UPT, UPT, 0x40, 0x4 ;  /* 0x000000000004789c */ /* 0x000fe40003f6e870 */
[----:B------:R-:W-:Y:S02]  /*4bf0*/  UIADD3 UR37, UPT, UPT, UR21, 0x98, URZ ;  /* 0x0000009815257890 */ /* 0x000fe4000fffe0ff */
[----:B------:R-:W-:Y:S02]  /*4c00*/  UIADD3 UR33, UPT, UPT, UR21, 0x80, URZ ;  /* 0x0000008015217890 */ /* 0x000fe4000fffe0ff */
[----:B------:R-:W-:-:S02]  /*4c10*/  UIADD3 UR25, UPT, UPT, UR21, 0x88, URZ ;  /* 0x0000008815197890 */ /* 0x000fc4000fffe0ff */
[----:B------:R-:W-:Y:S01]  /*4c20*/  UIADD3 UR17, UPT, UPT, UR21, 0x90, URZ ;  /* 0x0000009015117890 */ /* 0x000fe2000fffe0ff */
[----:B------:R-:W-:Y:S01]  /*4c30*/  UMOV UR6, UR7 ;  /* 0x0000000700067c82 */ /* 0x000fe20008000000 */
[----:B------:R-:W-:Y:S01]  /*4c40*/  UMOV UR41, UR9 ;  /* 0x0000000900297c82 */ /* 0x000fe20008000000 */
[----:B------:R-:W-:Y:S02]  /*4c50*/  UISETP.GE.AND UP0, UPT, UR42, 0x1, UPT ;  /* 0x000000012a00788c */ /* 0x000fe4000bf06270 */
[----:B------:R-:W-:Y:S01]  /*4c60*/  UISETP.NE.AND UP4, UPT, UR42, 0x1, UPT ;  /* 0x000000012a00788c */ /* 0x000fe2000bf85270 */
[----:B------:R-:W1:Y:S01]  /*4c70*/  LDCU.64 UR22, c[0x0][0xb28] ;  /* 0x00016500ff1677ac */ /* 0x000e620008000a00 */
[----:B------:R-:W-:Y:S02]  /*4c80*/  UISETP.NE.AND UP6, UPT, UR15, 0x1, UPT ;  /* 0x000000010f00788c */ /* 0x000fe4000bfc5270 */
[----:B------:R-:W-:Y:S02]  /*4c90*/  UISETP.NE.AND UP5, UPT, UR46, 0x1, UPT ;  /* 0x000000012e00788c */ /* 0x000fe4000bfa5270 */
[----:B------:R-:W-:-:S02]  /*4ca0*/  UPRMT UR37, UR10, 0x654, UR37 ;  /* 0x000006540a257896 */ /* 0x000fc40008000025 */
[----:B------:R-:W-:Y:S02]  /*4cb0*/  USHF.R.U32.HI UR43, URZ, UR45, UR6 ;  /* 0x0000002dff2b7299 */ /* 0x000fe40008011606 */
[----:B------:R-:W-:Y:S02]  /*4cc0*/  UPRMT UR40, UR10, 0x654, UR33 ;  /* 0x000006540a287896 */ /* 0x000fe40008000021 */
[----:B------:R-:W-:Y:S02]  /*4cd0*/  UPRMT UR39, UR10, 0x654, UR25 ;  /* 0x000006540a277896 */ /* 0x000fe40008000019 */
[----:B------:R-:W-:Y:S02]  /*4ce0*/  UPRMT UR38, UR10, 0x654, UR17 ;  /* 0x000006540a267896 */ /* 0x000fe40008000011 */
[----:B---3--:R-:W-:Y:S02]  /*4cf0*/  USHF.R.U32.HI UR41, URZ, UR48, UR41 ;  /* 0x00000030ff297299 */ /* 0x008fe40008011629 */
[----:B------:R-:W-:-:S11]  /*4d00*/  UISETP.NE.AND UP2, UPT, UR4, 0x1, UPT ;  /* 0x000000010400788c */ /* 0x000fd6000bf45270 */
.L_x_100:
[C---:B------:R-:W-:Y:S02]  /*4d10*/  LEA R12, R14.reuse, UR21, 0x3 ;  /* 0x000000150e0c7c11 */ /* 0x040fe4000f8e18ff */
[----:B------:R-:W-:Y:S02]  /*4d20*/  SHF.L.U32 R9, R13, 0x1f, RZ ;  /* 0x0000001f0d097819 */ /* 0x000fe400000006ff */
[----:B------:R-:W-:Y:S02]  /*4d30*/  LEA R10, R14, UR21, 0x4 ;  /* 0x000000150e0a7c11 */ /* 0x000fe4000f8e20ff */
[----:B--2---:R-:W2:Y:S02]  /*4d40*/  SYNCS.PHASECHK.TRANS64.TRYWAIT P0, [R12+URZ+0xd0], R9 ;  /* 0x0000d0090c0075a7 */ /* 0x004ea400080011ff */
[----:B--2---:R-:W-:Y:S05]  /*4d50*/  @!P0 BRA `(.L_x_90) ;  /* 0x0000005c00148947 */ /* 0x004fea0003800000 */
.L_x_191:
[----:B--2---:R-:W2:Y:S01]  /*4d60*/  LDS.128 R8, [R10+0x160] ;  /* 0x000160000a087984 */ /* 0x004ea20000000c00 */
[----:B------:R-:W-:Y:S01]  /*4d70*/  UISETP.GE.AND UP0, UPT, UR42, 0x1, UPT ;  /* 0x000000012a00788c */ /* 0x000fe2000bf06270 */
[----:B------:R-:W-:Y:S01]  /*4d80*/  @!PT LDS RZ, [RZ] ;  /* 0x00000000fffff984 */ /* 0x000fe20000000800 */
[----:B------:R-:W-:Y:S01]  /*4d90*/  @!PT LDS RZ, [RZ] ;  /* 0x00000000fffff984 */ /* 0x000fe20000000800 */
[----:B------:R-:W-:Y:S01]  /*4da0*/  @!PT LDS RZ, [RZ] ;  /* 0x00000000fffff984 */ /* 0x000fe20000000800 */
[----:B------:R-:W-:Y:S01]  /*4db0*/  @!PT LDS RZ, [RZ] ;  /* 0x00000000fffff984 */ /* 0x000fe20000000800 */
[----:B------:R3:W-:Y:S06]  /*4dc0*/  MEMBAR.ALL.CTA ;  /* 0x0000000000007992 */ /* 0x0007ec0000008000 */
[----:B---3--:R-:W3:Y:S01]  /*4dd0*/  FENCE.VIEW.ASYNC.S ;  /* 0x00000000000073c6 */ /* 0x008ee20000000000 */
[----:B--2---:R-:W-:Y:S11]  /*4de0*/  LOP3.LUT P0, RZ, R10, 0x1, RZ, 0xc0, !PT ;  /* 0x000000010aff7812 */ /* 0x004ff6000780c0ff */
[----:B------:R-:W-:Y:S02]  /*4df0*/  @!UPT UIADD3 URZ, UPT, UPT, URZ, URZ, URZ ;  /* 0x000000fffffff290 */ /* 0x000fe4000fffe0ff */
[----:B---3--:R-:W-:Y:S01]  /*4e00*/  VOTEU.ANY UP1, P0 ;  /* 0x0000000000ff7886 */ /* 0x008fe20000020100 */
[----:B------:R-:W-:Y:S11]  /*4e10*/  PLOP3.LUT P0, PT, PT, PT, UP1, 0x80, 0x8 ;  /* 0x000000000008781c */ /* 0x000ff60003f0f018 */
[----:B------:R-:W-:Y:S02]  /*4e20*/  @!UPT UIADD3 URZ, UPT, UPT, URZ, URZ, URZ ;  /* 0x000000fffffff290 */ /* 0x000fe4000fffe0ff */
[----:B------:R-:W-:Y:S02]  /*4e30*/  @P0 SHF.R.U32.HI R0, RZ, 0x10, R9 ;  /* 0x00000010ff000819 */ /* 0x000fe40000011609 */
[----:B------:R-:W-:Y:S02]  /*4e40*/  @P0 MOV R6, R8 ;  /* 0x0000000800060202 */ /* 0x000fe40000000f00 */
[----:B------:R-:W-:Y:S01]  /*4e50*/  @P0 R2UR UR4, R0 ;  /* 0x00000000000402ca */ /* 0x000fe200000e0000 */
[----:B------:R-:W-:Y:S01]  /*4e60*/  VIADD R0, R12, 0xe0 ;  /* 0x000000e00c007836 */ /* 0x000fe20000000000 */
[----:B------:R-:W-:Y:S02]  /*4e70*/  @P0 LOP3.LUT R8, R9, 0xffff, RZ, 0xc0, !PT ;  /* 0x0000ffff09080812 */ /* 0x000fe400078ec0ff */
[----:B------:R-:W-:Y:S02]  /*4e80*/  @P0 R2UR UR6, R6 ;  /* 0x00000000060602ca */ /* 0x000fe400000e0000 */
[----:B------:R-:W-:Y:S02]  /*4e90*/  PRMT R0, RZ, 0x654, R0 ;  /* 0x00000654ff007816 */ /* 0x000fe40000000000 */
[----:B------:R-:W-:Y:S02]  /*4ea0*/  @P0 R2UR UR5, R8 ;  /* 0x00000000080502ca */ /* 0x000fe400000e0000 */
[----:B------:R2:W-:Y:S03]  /*4eb0*/  SYNCS.ARRIVE.TRANS64.RED.A1T0 RZ, [R0+URZ], RZ ;  /* 0x000000ff00ff79a7 */ /* 0x0005e600081004ff */
[----:B------:R-:W-:Y:S04]  /*4ec0*/  @UP1 UMOV UR29, UR4 ;  /* 0x00000004001d1c82 */ /* 0x000fe80008000000 */
[----:B------:R-:W-:Y:S04]  /*4ed0*/  @UP1 UMOV UR14, UR6 ;  /* 0x00000006000e1c82 */ /* 0x000fe80008000000 */
[----:B------:R-:W-:Y:S01]  /*4ee0*/  @UP1 UMOV UR13, UR5 ;  /* 0x00000005000d1c82 */ /* 0x000fe20008000000 */
[----:B------:R-:W-:Y:S05]  /*4ef0*/  BRA.U !UP0, `(.L_x_91) ;  /* 0x0000000108a47547 */ /* 0x000fea000b800000 */
[----:B------:R-:W-:Y:S02]  /*4f00*/  UIMAD.WIDE.U32 UR18, UR13, UR47, URZ ;  /* 0x0000002f0d1272a5 */ /* 0x000fe4000f8e00ff */
[----:B------:R-:W-:Y:S02]  /*4f10*/  UIMAD.WIDE.U32 UR26, UR14, UR44, URZ ;  /* 0x0000002c0e1a72a5 */ /* 0x000fe4000f8e00ff */
[----:B------:R-:W-:Y:S02]  /*4f20*/  USEL UR4, UR30, UR41, !UP5 ;  /* 0x000000291e047287 */ /* 0x000fe4000e800000 */
[----:B------:R-:W-:Y:S02]  /*4f30*/  USEL UR7, UR31, UR43, !UP6 ;  /* 0x0000002b1f077287 */ /* 0x000fe4000f000000 */
[----:B-1----:R-:W-:Y:S02]  /*4f40*/  UIMAD.WIDE.U32 UR8, UR4, UR22, URZ ;  /* 0x00000016040872a5 */ /* 0x002fe4000f8e00ff */
[----:B------:R-:W-:Y:S01]  /*4f50*/  UIMAD.WIDE.U32 UR10, UR7, UR22, URZ ;  /* 0x00000016070a72a5 */ /* 0x000fe2000f8e00ff */
[----:B------:R-:W-:Y:S02]  /*4f60*/  UMOV UR5, UR19 ;  /* 0x0000001300057c82 */ /* 0x000fe40008000000 */
[----:B------:R-:W-:Y:S03]  /*4f70*/  USHF.R.U32.HI UR6, URZ, UR48, UR5 ;  /* 0x00000030ff067299 */ /* 0x000fe60008011605 */
[----:B------:R-:W-:Y:S01]  /*4f80*/  UMOV UR5, UR27 ;  /* 0x0000001b00057c82 */ /* 0x000fe20008000000 */
[----:B------:R-:W-:Y:S02]  /*4f90*/  USEL UR6, UR13, UR6, !UP5 ;  /* 0x000000060d067287 */ /* 0x000fe4000e800000 */
[----:B------:R-:W-:Y:S03]  /*4fa0*/  USHF.R.U32.HI UR12, URZ, UR45, UR5 ;  /* 0x0000002dff0c7299 */ /* 0x000fe60008011605 */
[----:B------:R-:W-:Y:S02]  /*4fb0*/  UMOV UR5, UR9 ;  /* 0x0000000900057c82 */ /* 0x000fe40008000000 */
[----:B------:R-:W-:Y:S03]  /*4fc0*/  @UP4 USHF.R.U32.HI UR4, URZ, UR23, UR5 ;  /* 0x00000017ff044299 */ /* 0x000fe60008011605 */
[----:B------:R-:W-:Y:S01]  /*4fd0*/  UMOV UR5, UR11 ;  /* 0x0000000b00057c82 */ /* 0x000fe20008000000 */
[----:B------:R-:W-:Y:S02]  /*4fe0*/  UIMAD UR4, UR42, UR4, URZ ;  /* 0x000000042a0472a4 */ /* 0x000fe4000f8e02ff */
[----:B------:R-:W-:Y:S02]  /*4ff0*/  @UP4 USHF.R.U32.HI UR7, URZ, UR23, UR5 ;  /* 0x00000017ff074299 */ /* 0x000fe40008011605 */
[----:B------:R-:W-:Y:S02]  /*5000*/  UIMAD.WIDE.U32 UR10, UR6, UR22, URZ ;  /* 0x00000016060a72a5 */ /* 0x000fe4000f8e00ff */
[----:B------:R-:W-:Y:S02]  /*5010*/  USEL UR5, UR14, UR12, !UP6 ;  /* 0x0000000c0e057287 */ /* 0x000fe4000f000000 */
[----:B------:R-:W-:Y:S02]  /*5020*/  UIMAD UR8, UR42, UR7, URZ ;  /* 0x000000072a0872a4 */ /* 0x000fe4000f8e02ff */
[----:B------:R-:W-:Y:S03]  /*5030*/  UISETP.GE.AND UP0, UPT, UR6, UR4, UPT ;  /* 0x000000040600728c */ /* 0x000fe6000bf06270 */
[----:B------:R-:W-:Y:S01]  /*5040*/  UMOV UR4, UR11 ;  /* 0x0000000b00047c82 */ /* 0x000fe20008000000 */
[----:B------:R-:W-:Y:S02]  /*5050*/  UISETP.GE.OR UP0, UPT, UR5, UR8, UP0 ;  /* 0x000000080500728c */ /* 0x000fe40008706670 */
[----:B------:R-:W-:Y:S02]  /*5060*/  USHF.R.U32.HI UR4, URZ, UR23, UR4 ;  /* 0x00000017ff047299 */ /* 0x000fe40008011604 */
[----:B------:R-:W-:Y:S02]  /*5070*/  UIMAD.WIDE.U32 UR8, UR5, UR22, URZ ;  /* 0x00000016050872a5 */ /* 0x000fe4000f8e00ff */
[----:B------:R-:W-:Y:S04]  /*5080*/  USEL UR10, UR6, UR4, !UP4 ;  /* 0x00000004060a7287 */ /* 0x000fe8000e000000 */
[----:B------:R-:W-:Y:S01]  /*5090*/  UIADD3 UR11, UPT, UPT, -UR10, URZ, URZ ;  /* 0x000000ff0a0b7290 */ /* 0x000fe2000fffe1ff */
[----:B------:R-:W-:Y:S02]  /*50a0*/  @!UP0 UMOV UR4, UR9 ;  /* 0x0000000900048c82 */ /* 0x000fe40008000000 */
[----:B------:R-:W-:Y:S02]  /*50b0*/  @!UP0 USHF.R.U32.HI UR4, URZ, UR23, UR4 ;  /* 0x00000017ff048299 */ /* 0x000fe40008011604 */
[----:B------:R-:W-:Y:S02]  /*50c0*/  UIMAD UR8, UR42, UR11, UR6 ;  /* 0x0000000b2a0872a4 */ /* 0x000fe4000f8e0206 */
[----:B------:R-:W-:Y:S04]  /*50d0*/  @!UP0 USEL UR4, UR5, UR4, !UP4 ;  /* 0x0000000405048287 */ /* 0x000fe8000e000000 */
[----:B------:R-:W-:Y:S02]  /*50e0*/  @!UP0 UIMAD UR8, UR7, UR8, UR4 ;  /* 0x00000008070882a4 */ /* 0x000fe4000f8e0204 */
[----:B------:R-:W-:Y:S02]  /*50f0*/  @!UP0 UIADD3 UR9, UPT, UPT, UR10, -UR4, URZ ;  /* 0x800000040a098290 */ /* 0x000fe4000fffe0ff */
[----:B------:R-:W-:Y:S02]  /*5100*/  UIADD3 UR4, UPT, UPT, -UR5, URZ, URZ ;  /* 0x000000ff05047290 */ /* 0x000fe4000fffe1ff */
[----:B------:R-:W-:Y:S02]  /*5110*/  UIADD3 UR7, UPT, UPT, -UR6, URZ, URZ ;  /* 0x000000ff06077290 */ /* 0x000fe4000fffe1ff */
[----:B------:R-:W-:Y:S02]  /*5120*/  @!UP0 UIMAD UR6, UR9, UR42, UR5 ;  /* 0x0000002a090682a4 */ /* 0x000fe4000f8e0205 */
[----:B------:R-:W-:Y:S02]  /*5130*/  UIMAD UR14, UR15, UR4, UR14 ;  /* 0x000000040f0e72a4 */ /* 0x000fe4000f8e020e */
[----:B------:R-:W-:Y:S01]  /*5140*/  UIMAD UR13, UR46, UR7, UR13 ;  /* 0x000000072e0d72a4 */ /* 0x000fe2000f8e020d */
[----:B------:R-:W-:Y:S02]  /*5150*/  @!UP0 UMOV UR5, UR8 ;  /* 0x0000000800058c82 */ /* 0x000fe40008000000 */
[----:B------:R-:W-:Y:S02]  /*5160*/  UIMAD UR14, UR5, UR15, UR14 ;  /* 0x0000000f050e72a4 */ /* 0x000fe4000f8e020e */
[----:B------:R-:W-:Y:S11]  /*5170*/  UIMAD UR13, UR6, UR46, UR13 ;  /* 0x0000002e060d72a4 */ /* 0x000ff6000f8e020d */
[----:B------:R-:W-:Y:S01]  /*5180*/  @!UPT UIADD3 URZ, UPT, UPT, URZ, URZ, URZ ;  /* 0x000000fffffff290 */ /* 0x000fe2000fffe0ff */
.L_x_91:
[----:B------:R-:W3:Y:S01]  /*5190*/  @!UP2 LDCU.128 UR8, c[0x0][0xb10] ;  /* 0x00016200ff08a7ac */ /* 0x000ee20008000c00 */
[C---:B------:R-:W-:Y:S02]  /*51a0*/  ISETP.NE.U32.AND P1, PT, R4.reuse, RZ, PT ;  /* 0x000000ff0400720c */ /* 0x040fe40003f25070 */
[----:B------:R-:W-:Y:S02]  /*51b0*/  ISETP.NE.U32.AND P0, PT, R4, RZ, PT ;  /* 0x000000ff0400720c */ /* 0x000fe40003f05070 */
[C---:B------:R-:W-:Y:S02]  /*51c0*/  ISETP.NE.AND.EX P1, PT, R5.reuse, RZ, PT, P1 ;  /* 0x000000ff0500720c */ /* 0x040fe40003f25310 */
[----:B------:R-:W-:Y:S01]  /*51d0*/  ISETP.NE.AND.EX P0, PT, R5, RZ, PT, P0 ;  /* 0x000000ff0500720c */ /* 0x000fe20003f05300 */
[----:B------:R-:W4:Y:S01]  /*51e0*/  @!UP2 LDCU UR5, c[0x0][0xb0c] ;  /* 0x00016180ff05a7ac */ /* 0x000f220008000800 */
[----:B------:R-:W-:Y:S01]  /*51f0*/  SHF.L.U32 R9, R15, 0x1f, RZ ;  /* 0x0000001f0f097819 */ /* 0x000fe200000006ff */
[----:B------:R-:W-:Y:S02]  /*5200*/  USHF.L.U32 UR35, UR16, 0x7, URZ ;  /* 0x0000000710237899 */ /* 0x000fe400080006ff */
[----:B------:R-:W-:Y:S02]  /*5210*/  USHF.L.U32 UR34, UR20, 0x7, URZ ;  /* 0x0000000714227899 */ /* 0x000fe400080006ff */
[----:B---3--:R-:W-:Y:S07]  /*5220*/  UIMAD.WIDE.U32 UR6, UR14, UR8, URZ ;  /* 0x000000080e0672a5 */ /* 0x008fee000f8e00ff */
[----:B------:R-:W-:Y:S01]  /*5230*/  @!UP2 UMOV UR4, UR7 ;  /* 0x000000070004ac82 */ /* 0x000fe20008000000 */
[----:B----4-:R-:W-:Y:S02]  /*5240*/  @!UP2 UISETP.NE.AND UP0, UPT, UR5, 0x1, UPT ;  /* 0x000000010500a88c */ /* 0x010fe4000bf05270 */
[----:B------:R-:W-:Y:S02]  /*5250*/  @!UP2 USHF.R.U32.HI UR4, URZ, UR9, UR4 ;  /* 0x00000009ff04a299 */ /* 0x000fe40008011604 */
[----:B------:R-:W-:Y:S02]  /*5260*/  UIMAD.WIDE.U32 UR6, UR13, UR11, URZ ;  /* 0x0000000b0d0672a5 */ /* 0x000fe4000f8e00ff */
[----:B------:R-:W-:Y:S02]  /*5270*/  @!UP2 USEL UR8, UR14, UR4, !UP0 ;  /* 0x000000040e08a287 */ /* 0x000fe4000c000000 */
[----:B------:R-:W-:Y:S03]  /*5280*/  @!UP2 UISETP.NE.AND UP0, UPT, UR10, 0x1, UPT ;  /* 0x000000010a00a88c */ /* 0x000fe6000bf05270 */
[----:B------:R-:W-:Y:S02]  /*5290*/  @!UP2 UMOV UR6, UR7 ;  /* 0x000000070006ac82 */ /* 0x000fe40008000000 */
[----:B------:R-:W3:Y:S02]  /*52a0*/  @!UP2 LDCU UR4, c[0x0][0xb20] ;  /* 0x00016400ff04a7ac */ /* 0x000ee40008000800 */
[----:B---3--:R-:W-:Y:S04]  /*52b0*/  @!UP2 USHF.R.U32.HI UR6, URZ, UR4, UR6 ;  /* 0x00000004ff06a299 */ /* 0x008fe80008011606 */
[----:B------:R-:W-:Y:S04]  /*52c0*/  @!UP2 USEL UR6, UR13, UR6, !UP0 ;  /* 0x000000060d06a287 */ /* 0x000fe8000c000000 */
[----:B------:R-:W-:Y:S02]  /*52d0*/  @!UP2 UIADD3 UR4, UPT, UPT, -UR8, UR6, URZ ;  /* 0x000000060804a290 */ /* 0x000fe4000fffe1ff */
[----:B------:R-:W-:Y:S02]  /*52e0*/  @!UP2 UIADD3 UR6, UPT, UPT, UR8, -UR6, URZ ;  /* 0x800000060806a290 */ /* 0x000fe4000fffe0ff */
[----:B------:R-:W-:Y:S02]  /*52f0*/  @!UP2 UIMAD UR14, UR4, UR5, UR14 ;  /* 0x00000005040ea2a4 */ /* 0x000fe4000f8e020e */
[----:B------:R-:W-:Y:S01]  /*5300*/  @!UP2 UIMAD UR13, UR6, UR10, UR13 ;  /* 0x0000000a060da2a4 */ /* 0x000fe2000f8e020d */
[----:B------:R-:W-:Y:S11]  /*5310*/  BRA.U UP3, `(.L_x_92) ;  /* 0x0000000103107547 */ /* 0x000ff6000b800000 */
[----:B--2---:R-:W-:Y:S04]  /*5320*/  MOV R0, UR49 ;  /* 0x0000003100007c02 */ /* 0x004fe80008000f00 */
[----:B------:R-:W-:Y:S04]  /*5330*/  SHF.L.U32 R11, R0, 0x1f, RZ ;  /* 0x0000001f000b7819 */ /* 0x000fe800000006ff */
[----:B------:R-:W2:Y:S02]  /*5340*/  SYNCS.PHASECHK.TRANS64.TRYWAIT P2, [UR21+0xc8], R11 ;  /* 0x0000c80bff0075a7 */ /* 0x000ea40008041115 */
[----:B--2---:R-:W-:Y:S05]  /*5350*/  @!P2 BRA `(.L_x_93) ;  /* 0x0000005400a8a947 */ /* 0x004fea0003800000 */
.L_x_92:
[----:B------:R-:W-:Y:S05]  /*5360*/  @!P1 BRA `(.L_x_94) ;  /* 0x0000000000309947 */ /* 0x000fea0003800000 */
[----:B------:R-:W-:Y:S01]  /*5370*/  ISETP.NE.U32.AND P1, PT, R2, RZ, PT ;  /* 0x000000ff0200720c */ /* 0x000fe20003f25070 */
[----:B------:R-:W3:Y:S01]  /*5380*/  LDCU.64 UR4, c[0x0][0x358] ;  /* 0x00006b00ff0477ac */ /* 0x000ee20008000a00 */
[----:B------:R-:W-:Y:S02]  /*5390*/  IMAD.MOV.U32 R84, RZ, RZ, 0x1 ;  /* 0x00000001ff547424 */ /* 0x000fe400078e00ff */
[----:B------:R-:W-:Y:S11]  /*53a0*/  ISETP.NE.AND.EX P1, PT, R3, RZ, PT, P1 ;  /* 0x000000ff0300720c */ /* 0x000ff60003f25310 */
[----:B------:R-:W-:Y:S02]  /*53b0*/  @!UPT UIADD3 URZ, UPT, UPT, URZ, URZ, URZ ;  /* 0x000000fffffff290 */ /* 0x000fe4000fffe0ff */
[----:B--2---:R-:W2:Y:S01]  /*53c0*/  @P1 LDC.64 R10, c[0x0][0x888] ;  /* 0x00022200ff0a1b82 */ /* 0x004ea20000000a00 */
[----:B------:R-:W-:Y:S04]  /*53d0*/  @P1 IMAD R0, R4, UR36, RZ ;  /* 0x0000002404001c24 */ /* 0x000fe8000f8e02ff */
[----:B--2---:R-:W-:Y:S04]  /*53e0*/  @P1 IMAD.WIDE R10, R0, 0x4, R10 ;  /* 0x00000004000a1825 */ /* 0x004fe800078e020a */
[----:B------:R-:W-:Y:S01]  /*53f0*/  HFMA2 R0, -RZ, RZ, 0, 5.9604644775390625e-08 ;  /* 0x00000001ff007431 */ /* 0x000fe200000001ff */
[----:B---3-5:R3:W5:Y:S04]  /*5400*/  @P1 LDG.E R41, desc[UR4][R10.64] ;  /* 0x000000040a291981 */ /* 0x028768000c1e1900 */
[----:B------:R-:W-:Y:S01]  /*5410*/  @!P1 PRMT R84, R0, 0x7610, R84 ;  /* 0x0000761000549816 */ /* 0x000fe20000000054 */
[----:B---3--:R-:W4:Y:S06]  /*5420*/  @!P1 LDC R41, c[0x0][0x880] ;  /* 0x00022000ff299b82 */ /* 0x008f2c0000000800 */
.L_x_94:
[----:B----45:R-:W-:Y:S01]  /*5430*/  @!P0 FSETP.EQ.AND P1, PT, R41, RZ, PT ;  /* 0x000000ff2900820b */ /* 0x030fe20003f22000 */
[----:B------:R-:W-:Y:S01]  /*5440*/  @!UPT UIADD3 URZ, UPT, UPT, URZ, URZ, URZ ;  /* 0x000000fffffff290 */ /* 0x000fe2000fffe0ff */
[----:B------:R-:W-:Y:S11]  /*5450*/  @!P0 BRA `(.L_x_95) ;  /* 0x0000000000188947 */ /* 0x000ff60003800000 */
[----:B------:R-:W-:Y:S02]  /*5460*/  LOP3.LUT P0, RZ, R84, 0xff, RZ, 0xc0, !PT ;  /* 0x000000ff54ff7812 */ /* 0x000fe4000780c0ff */
[----:B------:R-:W-:Y:S04]  /*5470*/  ISETP.NE.U32.AND P1, PT, R2, RZ, PT ;  /* 0x000000ff0200720c */ /* 0x000fe80003f25070 */
[----:B------:R-:W-:Y:S04]  /*5480*/  ISETP.NE.AND.EX P1, PT, R3, RZ, PT, P1 ;  /* 0x000000ff0300720c */ /* 0x000fe80003f25310 */
[----:B------:R-:W-:Y:S03]  /*5490*/  PLOP3.LUT P1, PT, P1, PT, PT, 0x8, 0x80 ;  /* 0x000000000080781c */ /* 0x000fe60000f2e170 */
[----:B------:R-:W-:Y:S11]  /*54a0*/  @P0 FSETP.EQ.AND P1, PT, R41, RZ, PT ;  /* 0x000000ff2900020b */ /* 0x000ff60003f22000 */
[----:B------:R-:W-:Y:S02]  /*54b0*/  @!UPT UIADD3 URZ, UPT, UPT, URZ, URZ, URZ ;  /* 0x000000fffffff290 */ /* 0x000fe4000fffe0ff */
.L_x_95:
[----:B------:R-:W3:Y:S01]  /*54c0*/  SYNCS.PHASECHK.TRANS64.TRYWAIT P2, [UR21+0xa0], R9 ;  /* 0x0000a009ff0075a7 */ /* 0x000ee20008041115 */
[----:B------:R-:W-:Y:S04]  /*54d0*/  ELECT P0, URZ, PT ;  /* 0x0000000000ff782f */ /* 0x000fe80003800000 */
[----:B------:R-:W-:Y:S11]  /*54e0*/  PLOP3.LUT P1, PT, P1, P0, PT, 0xf2, 0x2f ;  /* 0x00000000002f781c */ /* 0x000ff60000f21e72 */
[----:B------:R-:W-:Y:S02]  /*54f0*/  @!UPT UIADD3 URZ, UPT, UPT, URZ, URZ, URZ ;  /* 0x000000fffffff290 */ /* 0x000fe4000fffe0ff */
[----:B------:R-:W-:Y:S05]  /*5500*/  @!P1 IADD3 R8, P0, PT, R16, 0x580, RZ ;  /* 0x0000058010089810 */ /* 0x000fea0007f1e0ff */
[----:B------:R-:W-:Y:S01]  /*5510*/  @!P1 IMAD.X R6, RZ, RZ, R17, P0 ;  /* 0x000000ffff069224 */ /* 0x000fe200000e0611 */
[----:B---3--:R-:W-:Y:S07]  /*5520*/  @!P2 BRA `(.L_x_96) ;  /* 0x00000054004ca947 */ /* 0x008fee0003800000 */
.L_x_194:
[----:B------:R-:W-:Y:S01]  /*5530*/  @!P1 R2UR UR5, R8 ;  /* 0x00000000080592ca */ /* 0x000fe200000e0000 */
[----:B------:R-:W-:Y:S01]  /*5540*/  VOTEU.ALL UP0, P1 ;  /* 0x0000000000ff7886 */ /* 0x000fe20000800000 */
[----:B------:R-:W-:Y:S01]  /*5550*/  @!P1 R2UR UR4, R6 ;  /* 0x00000000060492ca */ /* 0x000fe200000e0000 */
[----:B--2---:R-:W-:Y:S01]  /*5560*/  @!P1 IMAD.MOV.U32 R0, RZ, RZ, 0x2000 ;  /* 0x00002000ff009424 */ /* 0x004fe200078e00ff */
[----:B------:R-:W-:Y:S01]  /*5570*/  UMOV UR6, 0x0 ;  /* 0x0000000000067882 */ /* 0x000fe20000000000 */
[----:B------:R-:W-:Y:S01]  /*5580*/  UMOV UR7, 0x10000000 ;  /* 0x1000000000077882 */ /* 0x000fe20000000000 */
[----:B------:R-:W-:Y:S01]  /*5590*/  @!UP0 UIADD3 UR32, UPT, UPT, UR21, 0x200, URZ ;  /* 0x0000020015208890 */ /* 0x000fe2000fffe0ff */
[----:B------:R-:W-:Y:S01]  /*55a0*/  @!P1 IADD3 R8, P0, PT, R16, 0x580, RZ ;  /* 0x0000058010089810 */ /* 0x000fe20007f1e0ff */
[----:B------:R-:W-:Y:S04]  /*55b0*/  VOTEU.ALL UP0, P1 ;  /* 0x0000000000ff7886 */ /* 0x000fe80000800000 */
[----:B------:R-:W-:Y:S02]  /*55c0*/  @!P1 IMAD.X R6, RZ, RZ, R17, P0 ;  /* 0x000000ffff069224 */ /* 0x000fe400000e0611 */
[----:B------:R-:W-:Y:S02]  /*55d0*/  IMAD.U32 R10, RZ, RZ, UR5 ;  /* 0x00000005ff0a7e24 */ /* 0x000fe4000f8e00ff */
[----:B------:R-:W-:Y:S03]  /*55e0*/  IMAD.U32 R11, RZ, RZ, UR4 ;  /* 0x00000004ff0b7e24 */ /* 0x000fe6000f8e00ff */
[----:B------:R-:W-:Y:S02]  /*55f0*/  @!P1 R2UR UR4, R10 ;  /* 0x000000000a0492ca */ /* 0x000fe400000e0000 */
[----:B------:R-:W-:Y:S11]  /*5600*/  @!P1 R2UR UR5, R11 ;  /* 0x000000000b0592ca */ /* 0x000ff600000e0000 */
[----:B------:R-:W-:Y:S02]  /*5610*/  @!UPT UIADD3 URZ, UPT, UPT, URZ, URZ, URZ ;  /* 0x000000fffffff290 */ /* 0x000fe4000fffe0ff */
[----:B------:R2:W-:Y:S01]  /*5620*/  @!UP0 UTMALDG.3D [UR32], [UR4], desc[UR6] ;  /* 0x00000620040085b4 */ /* 0x0005e20008011000 */
[----:B------:R2:W-:Y:S01]  /*5630*/  @!P1 SYNCS.ARRIVE.TRANS64.RED.A0TR RZ, [UR21+0x80], R0 ;  /* 0x00008000ffff99a7 */ /* 0x0005e20008300415 */
[----:B------:R-:W-:Y:S01]  /*5640*/  SYNCS.ARRIVE.TRANS64.RED.A1T0 RZ, [UR40], RZ ;  /* 0x000000ffffff79a7 */ /* 0x000fe20008100428 */
[----:B------:R-:W3:Y:S02]  /*5650*/  SYNCS.PHASECHK.TRANS64.TRYWAIT P2, [UR21+0xa8], R9 ;  /* 0x0000a809ff0075a7 */ /* 0x000ee40008041115 */
[----:B--23--:R-:W-:Y:S05]  /*5660*/  @!P2 BRA `(.L_x_97) ;  /* 0x000000540014a947 */ /* 0x00cfea0003800000 */
.L_x_196:
        /* <DEDUP_REMOVED lines=8> */
[----:B------:R-:W-:Y:S01]  /*56f0*/  @!UP0 UIADD3 UR24, UPT, UPT, UR21, 0x2200, URZ ;  /* 0x0000220015188890 */ /* 0x000fe2000fffe0ff */
[----:B------:R-:W-:Y:S01]  /*5700*/  VOTEU.ALL UP0, P1 ;  /* 0x0000000000ff7886 */ /* 0x000fe20000800000 */
[----:B------:R-:W-:Y:S01]  /*5710*/  UMOV UR27, UR35 ;  /* 0x00000023001b7c82 */ /* 0x000fe20008000000 */
[----:B------:R-:W-:Y:S02]  /*5720*/  UMOV UR28, UR36 ;  /* 0x00000024001c7c82 */ /* 0x000fe40008000000 */
[----:B------:R-:W-:Y:S02]  /*5730*/  IMAD.U32 R10, RZ, RZ, UR5 ;  /* 0x00000005ff0a7e24 */ /* 0x000fe4000f8e00ff */
[----:B------:R-:W-:Y:S02]  /*5740*/  IMAD.U32 R11, RZ, RZ, UR4 ;  /* 0x00000004ff0b7e24 */ /* 0x000fe4000f8e00ff */
[----:B------:R-:W-:Y:S01]  /*5750*/  @!P1 IMAD.X R6, RZ, RZ, R17, P0 ;  /* 0x000000ffff069224 */ /* 0x000fe200000e0611 */
        /* <DEDUP_REMOVED lines=8> */
.L_x_198:
[----:B------:R-:W-:Y:S01]  /*57e0*/  @!P1 R2UR UR5, R8 ;  /* 0x00000000080592ca */ /* 0x000fe200000e0000 */
[----:B------:R-:W-:Y:S01]  /*57f0*/  VOTEU.ALL UP0, P1 ;  /* 0x0000000000ff7886 */ /* 0x000fe20000800000 */
[----:B------:R-:W-:Y:S01]  /*5800*/  @!P1 R2UR UR4, R6 ;  /* 0x00000000060492ca */ /* 0x000fe200000e0000 */
[----:B--2---:R-:W-:Y:S01]  /*5810*/  @!P1 IMAD.MOV.U32 R0, RZ, RZ, 0x2000 ;  /* 0x00002000ff009424 */ /* 0x004fe200078e00ff */
[----:B------:R-:W-:Y:S01]  /*5820*/  UMOV UR6, 0x0 ;  /* 0x0000000000067882 */ /* 0x000fe20000000000 */
[----:B------:R-:W-:Y:S01]  /*5830*/  UMOV UR7, 0x10000000 ;  /* 0x1000000000077882 */ /* 0x000fe20000000000 */
[----:B------:R-:W-:Y:S01]  /*5840*/  @!UP0 UIADD3 UR18, UPT, UPT, UR34, 0x40, URZ ;  /* 0x0000004022128890 */ /* 0x000fe2000fffe0ff */
[----:B------:R-:W-:Y:S01]  /*5850*/  VIADD R14, R14, 0x1 ;  /* 0x000000010e0e7836 */ /* 0x000fe20000000000 */
[----:B------:R-:W-:Y:S01]  /*5860*/  @!UP0 UIADD3 UR16, UPT, UPT, UR21, 0x4200, URZ ;  /* 0x0000420015108890 */ /* 0x000fe2000fffe0ff */
[----:B------:R-:W-:Y:S01]  /*5870*/  VOTEU.ALL UP0, P1 ;  /* 0x0000000000ff7886 */ /* 0x000fe20000800000 */
[----:B------:R-:W-:Y:S01]  /*5880*/  UMOV UR19, UR35 ;  /* 0x0000002300137c82 */ /* 0x000fe20008000000 */
[----:B------:R-:W-:Y:S02]  /*5890*/  UMOV UR20, UR36 ;  /* 0x0000002400147c82 */ /* 0x000fe40008000000 */
        /* <DEDUP_REMOVED lines=10> */
.L_x_200:
[----:B------:R-:W-:Y:S01]  /*5940*/  @!P1 IADD3 R6, P0, PT, R16, 0x580, RZ ;  /* 0x0000058010069810 */ /* 0x000fe20007f1e0ff */
[----:B------:R-:W-:Y:S01]  /*5950*/  VOTEU.ALL UP0, P1 ;  /* 0x0000000000ff7886 */ /* 0x000fe20000800000 */
[----:B------:R-:W-:Y:S01]  /*5960*/  UMOV UR6, 0x0 ;  /* 0x0000000000067882 */ /* 0x000fe20000000000 */
[----:B------:R-:W-:Y:S01]  /*5970*/  UMOV UR7, 0x10000000 ;  /* 0x1000000000077882 */ /* 0x000fe20000000000 */
[----:B------:R-:W-:Y:S01]  /*5980*/  @!P1 R2UR UR5, R6 ;  /* 0x00000000060592ca */ /* 0x000fe200000e0000 */
[----:B--2---:R-:W-:Y:S01]  /*5990*/  @!P1 IMAD.X R0, RZ, RZ, R17, P0 ;  /* 0x000000ffff009224 */ /* 0x004fe200000e0611 */
[----:B------:R-:W-:Y:S01]  /*59a0*/  @!UP0 UIADD3 UR10, UPT, UPT, UR34, 0x60, URZ ;  /* 0x00000060220a8890 */ /* 0x000fe2000fffe0ff */
[----:B------:R-:W-:Y:S01]  /*59b0*/  R2UR UR18, R86 ;  /* 0x00000000561272ca */ /* 0x000fe200000e0000 */
[----:B------:R-:W-:Y:S01]  /*59c0*/  @!UP0 UIADD3 UR8, UPT, UPT, UR21, 0x6200, URZ ;  /* 0x0000620015088890 */ /* 0x000fe2000fffe0ff */
[----:B------:R-:W-:Y:S01]  /*59d0*/  R2UR UR16, R87 ;  /* 0x00000000571072ca */ /* 0x000fe200000e0000 */
[----:B------:R-:W-:Y:S01]  /*59e0*/  @!UP0 UIADD3 UR9, UPT, UPT, UR21, 0x98, URZ ;  /* 0x0000009815098890 */ /* 0x000fe2000fffe0ff */
[----:B------:R-:W-:Y:S01]  /*59f0*/  @!P1 R2UR UR4, R0 ;  /* 0x00000000000492ca */ /* 0x000fe200000e0000 */
[----:B------:R-:W-:Y:S01]  /*5a00*/  VOTEU.ALL UP0, P1 ;  /* 0x0000000000ff7886 */ /* 0x000fe20000800000 */
[----:B------:R-:W-:Y:S01]  /*5a10*/  UMOV UR11, UR35 ;  /* 0x00000023000b7c82 */ /* 0x000fe20008000000 */
[----:B------:R-:W-:Y:S01]  /*5a20*/  UMOV UR12, UR36 ;  /* 0x00000024000c7c82 */ /* 0x000fe20008000000 */
[C---:B------:R-:W-:Y:S01]  /*5a30*/  ISETP.NE.AND P0, PT, R14.reuse, 0x2, PT ;  /* 0x000000020e00780c */ /* 0x040fe20003f05270 */
[----:B------:R-:W-:Y:S01]  /*5a40*/  UPLOP3.LUT UP3, UPT, UPT, UPT, UPT, 0x80, 0x8 ;  /* 0x000000000008789c */ /* 0x000fe20003f6f070 */
[----:B------:R-:W-:Y:S01]  /*5a50*/  IMAD.U32 R8, RZ, RZ, UR5 ;  /* 0x00000005ff087e24 */ /* 0x000fe2000f8e00ff */
[----:B------:R-:W-:Y:S01]  /*5a60*/  LOP3.LUT R15, R15, 0x1, RZ, 0x3c, !PT ;  /* 0x000000010f0f7812 */ /* 0x000fe200078e3cff */
[----:B------:R-:W-:Y:S01]  /*5a70*/  UMOV UR36, UR29 ;  /* 0x0000001d00247c82 */ /* 0x000fe20008000000 */
[----:B------:R-:W-:Y:S01]  /*5a80*/  SEL R0, RZ, 0x1, P0 ;  /* 0x00000001ff007807 */ /* 0x000fe20000000000 */
[----:B------:R-:W-:Y:S01]  /*5a90*/  UIADD3 UR20, UPT, UPT, UR13, UR18, URZ ;  /* 0x000000120d147290 */ /* 0x000fe2000fffe0ff */
[----:B------:R-:W-:Y:S01]  /*5aa0*/  SEL R14, R14, RZ, P0 ;  /* 0x000000ff0e0e7207 */ /* 0x000fe20000000000 */
[----:B------:R-:W-:Y:S01]  /*5ab0*/  UIADD3 UR16, UPT, UPT, UR14, UR16, URZ ;  /* 0x000000100e107290 */ /* 0x000fe2000fffe0ff */
[----:B------:R-:W-:Y:S01]  /*5ac0*/  IMAD.U32 R9, RZ, RZ, UR4 ;  /* 0x00000004ff097e24 */ /* 0x000fe2000f8e00ff */
[----:B------:R-:W-:Y:S02]  /*5ad0*/  @!P1 R2UR UR4, R8 ;  /* 0x00000000080492ca */ /* 0x000fe400000e0000 */
[----:B------:R-:W-:Y:S02]  /*5ae0*/  LOP3.LUT R13, R13, R0, RZ, 0x3c, !PT ;  /* 0x000000000d0d7212 */ /* 0x000fe400078e3cff */
[----:B------:R-:W-:Y:S11]  /*5af0*/  @!P1 R2UR UR5, R9 ;  /* 0x00000000090592ca */ /* 0x000ff600000e0000 */
[----:B------:R-:W-:Y:S02]  /*5b00*/  @!UPT UIADD3 URZ, UPT, UPT, URZ, URZ, URZ ;  /* 0x000000fffffff290 */ /* 0x000fe4000fffe0ff */
[----:B------:R2:W-:Y:S01]  /*5b10*/  @!UP0 UTMALDG.3D [UR8], [UR4], desc[UR6] ;  /* 0x00000608040085b4 */ /* 0x0005e20008011000 */
[----:B------:R2:W-:Y:S01]  /*5b20*/  @!P1 SYNCS.ARRIVE.TRANS64.RED.A0TR RZ, [UR21+0x98], R7 ;  /* 0x00009807ffff99a7 */ /* 0x0005e20008300415 */
[----:B------:R-:W-:Y:S01]  /*5b30*/  SYNCS.ARRIVE.TRANS64.RED.A1T0 RZ, [UR37], RZ ;  /* 0x000000ffffff79a7 */ /* 0x000fe20008100425 */
[----:B------:R-:W-:Y:S05]  /*5b40*/  BRA.U UP1, `(.L_x_100) ;  /* 0xfffffff101707547 */ /* 0x000fea000b83ffff */
[----:B------:R-:W-:-:S04]  /*5b50*/  SHF.L.U32 R3, R15, 0x1f, RZ ;  /* 0x0000001f0f037819 */ /* 0x000fc800000006ff */
[----:B------:R-:W3:Y:S02]  /*5b60*/  SYNCS.PHASECHK.TRANS64.TRYWAIT P0, [UR21+0xa0], R3 ;  /* 0x0000a003ff0075a7 */ /* 0x000ee40008001115 */
[----:B---3--:R-:W-:Y:S05]  /*5b70*/  @!P0 BRA `(.L_x_101) ;  /* 0x0000005000188947 */ /* 0x008fea0003800000 */
.L_x_202:
[----:B------:R-:W4:Y:S02]  /*5b80*/  SYNCS.PHASECHK.TRANS64.TRYWAIT P0, [UR21+0xa8], R3 ;  /* 0x0000a803ff0075a7 */ /* 0x000f240008001115 */
[----:B----4-:R-:W-:Y:S05]  /*5b90*/  @!P0 BRA `(.L_x_102) ;  /* 0x0000005000288947 */ /* 0x010fea0003800000 */
.L_x_204:
[----:B------:R-:W4:Y:S02]  /*5ba0*/  SYNCS.PHASECHK.TRANS64.TRYWAIT P0, [UR21+0xb0], R3 ;  /* 0x0000b003ff0075a7 */ /* 0x000f240008001115 */
[----:B----4-:R-:W-:Y:S05]  /*5bb0*/  @!P0 BRA `(.L_x_103) ;  /* 0x0000005000388947 */ /* 0x010fea0003800000 */
.L_x_206:
[----:B---3--:R-:W-:-:S07]  /*5bc0*/  MOV R0, UR21 ;  /* 0x0000001500007c02 */ /* 0x008fce0008000f00 */
.L_x_104:
[----:B---3--:R-:W-:-:S04]  /*5bd0*/  SHF.L.U32 R3, R15, 0x1f, RZ ;  /* 0x0000001f0f037819 */ /* 0x008fc800000006ff */
[----:B------:R3:W4:Y:S03]  /*5be0*/  SYNCS.PHASECHK.TRANS64.TRYWAIT P0, [R0+URZ+0xb8], R3 ;  /* 0x0000b803000075a7 */ /* 0x00072600080011ff */
[----:B----4-:R-:W-:Y:S05]  /*5bf0*/  @!P0 NANOSLEEP.SYNCS 0x989680 ;  /* 0x009896800000895d */ /* 0x010fea0003900000 */
[----:B------:R-:W4:Y:S02]  /*5c00*/  @!P0 SYNCS.PHASECHK.TRANS64 P0, [R0+URZ+0xb8], R3 ;  /* 0x0000b803000085a7 */ /* 0x000f2400080010ff */
[----:B-12-4-:R-:W-:Y:S05]  /*5c10*/  @P0 EXIT ;  /* 0x000000000000094d */ /* 0x016fea0003800000 */
[----:B------:R-:W-:Y:S05]  /*5c20*/  BRA `(.L_x_104) ;  /* 0xfffffffc00e87947 */ /* 0x000fea000383ffff */
.L_x_89:
[----:B------:R-:W-:-:S06]  /*5c30*/  UISETP.GE.AND UP0, UPT, UR21, 0x4, UPT ;  /* 0x000000041500788c */ /* 0x000fcc000bf06270 */
[----:B------:R-:W-:-:S13]  /*5c40*/  PLOP3.LUT P0, PT, PT, PT, UP0, 0x80, 0x8 ;  /* 0x000000000008781c */ /* 0x000fda0003f0f008 */
[----:B------:R-:W-:Y:S05]  /*5c50*/  @!P0 EXIT ;  /* 0x000000000000894d */ /* 0x000fea0003800000 */
[----:B------:R-:W1:Y:S08]  /*5c60*/  S2UR UR4, SR_CgaCtaId ;  /* 0x00000000000479c3 */ /* 0x000e700000008800 */
[----:B------:R-:W-:Y:S01]  /*5c70*/  BAR.SYNC.DEFER_BLOCKING 0x6, 0xa0 ;  /* 0x0182800000007b1d */ /* 0x000fe20000010000 */
[C---:B------:R-:W-:Y:S01]  /*5c80*/  IMAD.SHL.U32 R4, R98.reuse, 0x20, RZ ;  /* 0x0000002062047824 */ /* 0x040fe200078e00ff */
[C---:B------:R-:W-:Y:S01]  /*5c90*/  LOP3.LUT R99, R98.reuse, 0x60, RZ, 0xc0, !PT ;  /* 0x0000006062637812 */ /* 0x040fe200078ec0ff */
[C---:B------:R-:W-:Y:S01]  /*5ca0*/  IMAD.SHL.U32 R97, R98.reuse, 0x4, RZ ;  /* 0x0000000462617824 */ /* 0x040fe200078e00ff */
[C---:B------:R-:W-:Y:S01]  /*5cb0*/  LOP3.LUT R96, R98.reuse, 0x2, RZ, 0xc0, !PT ;  /* 0x0000000262607812 */ /* 0x040fe200078ec0ff */
[----:B------:R-:W-:Y:S01]  /*5cc0*/  IMAD.U32 R37, R98, 0x10000, RZ ;  /* 0x0001000062257824 */ /* 0x000fe200078e00ff */
[----:B------:R-:W-:-:S02]  /*5cd0*/  UMOV UR44, 0x400 ;  /* 0x00000400002c7882 */ /* 0x000fc40000000000 */
[----:B------:R-:W2:Y:S01]  /*5ce0*/  LDC.64 R80, c[0x0][0x888] ;  /* 0x00022200ff507b82 */ /* 0x000ea20000000a00 */
[----:B------:R-:W-:Y:S01]  /*5cf0*/  LOP3.LUT R6, R4, 0xc0, RZ, 0xc0, !PT ;  /* 0x000000c004067812 */ /* 0x000fe200078ec0ff */
[----:B------:R-:W-:Y:S01]  /*5d00*/  HFMA2 R90, -RZ, RZ, 0, 0 ;  /* 0x00000000ff5a7431 */ /* 0x000fe200000001ff */
[----:B------:R-:W-:Y:S01]  /*5d10*/  LOP3.LUT R98, R98, 0x4, RZ, 0xc0, !PT ;  /* 0x0000000462627812 */ /* 0x000fe200078ec0ff */
[----:B------:R-:W-:Y:S01]  /*5d20*/  IMAD.MOV.U32 R94, RZ, RZ, 0x1 ;  /* 0x00000001ff5e7424 */ /* 0x000fe200078e00ff */
[----:B------:R-:W-:Y:S01]  /*5d30*/  LOP3.LUT R97, R6, 0x18, R97, 0xf8, !PT ;  /* 0x0000001806617812 */ /* 0x000fe200078ef861 */
[----:B------:R-:W-:Y:S01]  /*5d40*/  IMAD.MOV.U32 R36, RZ, RZ, RZ ;  /* 0x000000ffff247224 */ /* 0x000fe200078e00ff */
[----:B------:R-:W-:Y:S01]  /*5d50*/  LOP3.LUT R37, R37, 0x600000, RZ, 0xc0, !PT ;  /* 0x0060000025257812 */ /* 0x000fe200078ec0ff */
[----:B------:R-:W3:Y:S01]  /*5d60*/  LDC.64 R82, c[0x0][0x890] ;  /* 0x00022400ff527b82 */ /* 0x000ee20000000a00 */
[----:B------:R-:W-:Y:S02]  /*5d70*/  LOP3.LUT R97, R97, 0xf20, R4, 0xf8, !PT ;  /* 0x00000f2061617812 */ /* 0x000fe400078ef804 */
[----:B------:R-:W-:Y:S01]  /*5d80*/  CS2R R92, SRZ ;  /* 0x00000000005c7805 */ /* 0x000fe2000001ff00 */
[----:B------:R-:W4:Y:S01]  /*5d90*/  LDCU UR59, c[0x0][0x370] ;  /* 0x00006e00ff3b77ac */ /* 0x000f220008000800 */
[----:B------:R-:W2:Y:S03]  /*5da0*/  LDCU.64 UR62, c[0x0][0x348] ;  /* 0x00006900ff3e77ac */ /* 0x000ea60008000a00 */
[----:B------:R-:W2:Y:S01]  /*5db0*/  LDC.64 R78, c[0x0][0x8b0] ;  /* 0x00022c00ff4e7b82 */ /* 0x000ea20000000a00 */
[----:B-1----:R-:W-:Y:S01]  /*5dc0*/  ULEA UR44, UR4, UR44, 0x18 ;  /* 0x0000002c042c7291 */ /* 0x002fe2000f8ec0ff */
[----:B------:R-:W1:Y:S06]  /*5dd0*/  LDCU UR43, c[0x0][0xb0c] ;  /* 0x00016180ff2b77ac */ /* 0x000e6c0008000800 */
[----:B------:R-:W1:Y:S01]  /*5de0*/  LDC.64 R76, c[0x0][0x8a8] ;  /* 0x00022a00ff4c7b82 */ /* 0x000e620000000a00 */
[----:B------:R-:W-:Y:S01]  /*5df0*/  UIADD3 UR4, UPT, UPT, UR44, 0x200, URZ ;  /* 0x000002002c047890 */ /* 0x000fe2000fffe0ff */
[----:B------:R-:W1:Y:S01]  /*5e00*/  LDCU UR39, c[0x0][0xb30] ;  /* 0x00016600ff2777ac */ /* 0x000e620008000800 */
[----:B------:R-:W4:Y:S04]  /*5e10*/  LDS R0, [UR44+0x180] ;  /* 0x0001802cff007984 */ /* 0x000f280008000800 */
[----:B------:R-:W-:Y:S01]  /*5e20*/  IMAD.U32 R88, RZ, RZ, UR4 ;  /* 0x00000004ff587e24 */ /* 0x000fe2000f8e00ff */
[----:B------:R-:W1:Y:S04]  /*5e30*/  LDCU.64 UR56, c[0x0][0x888] ;  /* 0x00011100ff3877ac */ /* 0x000e680008000a00 */
[----:B------:R-:W-:Y:S01]  /*5e40*/  LEA R97, R97, R88, 0x1 ;  /* 0x0000005861617211 */ /* 0x000fe200078e08ff */
[----:B------:R-:W1:Y:S04]  /*5e50*/  LDCU.64 UR40, c[0x0][0xb28] ;  /* 0x00016500ff2877ac */ /* 0x000e680008000a00 */
[--C-:B------:R-:W-:Y:S01]  /*5e60*/  IMAD R96, R96, -0x10, R97.reuse ;  /* 0xfffffff060607824 */ /* 0x100fe200078e0261 */
[----:B------:R-:W1:Y:S01]  /*5e70*/  LDCU.128 UR52, c[0x0][0xb10] ;  /* 0x00016200ff3477ac */ /* 0x000e620008000c00 */
[----:B------:R-:W-:Y:S01]  /*5e80*/  IMAD R95, R98, -0x10, R97 ;  /* 0xfffffff0625f7824 */ /* 0x000fe200078e0261 */
[----:B------:R-:W1:Y:S01]  /*5e90*/  LDCU UR58, c[0x0][0x374] ;  /* 0x00006e80ff3a77ac */ /* 0x000e620008000800 */
[----:B------:R-:W-:Y:S01]  /*5ea0*/  UMOV UR47, URZ ;  /* 0x000000ff002f7c82 */ /* 0x000fe20008000000 */
[----:B------:R-:W-:Y:S01]  /*5eb0*/  UMOV UR46, URZ ;  /* 0x000000ff002e7c82 */ /* 0x000fe20008000000 */
[----:B--234-:R-:W-:-:S07]  /*5ec0*/  IADD3 R37, PT, PT, R0, R37, RZ ;  /* 0x0000002500257210 */ /* 0x01cfce0007ffe0ff */
.L_x_148:
[----:B------:R-:W-:Y:S02]  /*5ed0*/  LEA R3, R90, UR44, 0x3 ;  /* 0x0000002c5a037c11 */ /* 0x000fe4000f8e18ff */
[----:B------:R-:W-:Y:S02]  /*5ee0*/  SHF.L.U32 R0, R92, 0x1f, RZ ;  /* 0x0000001f5c007819 */ /* 0x000fe400000006ff */
[----:B------:R-:W-:Y:S02]  /*5ef0*/  LEA R5, R90, UR44, 0x4 ;  /* 0x0000002c5a057c11 */ /* 0x000fe4000f8e20ff */
[----:B--2---:R-:W2:Y:S02]  /*5f00*/  SYNCS.PHASECHK.TRANS64.TRYWAIT P0, [R3+URZ+0xd0], R0 ;  /* 0x0000d000030075a7 */ /* 0x004ea400080011ff */
[----:B-12---:R-:W-:Y:S05]  /*5f10*/  @!P0 BRA `(.L_x_105) ;  /* 0x0000004c00788947 */ /* 0x006fea0003800000 */
.L_x_207:
[----:B------:R-:W3:Y:S01]  /*5f20*/  LDS.128 R4, [R5+0x160] ;  /* 0x0001600005047984 */ /* 0x000ee20000000c00 */
[----:B------:R-:W-:Y:S01]  /*5f30*/  UISETP.GE.AND UP0, UPT, UR42, 0x1, UPT ;  /* 0x000000012a00788c */ /* 0x000fe2000bf06270 */
[----:B------:R-:W-:Y:S01]  /*5f40*/  @!PT LDS RZ, [RZ] ;  /* 0x00000000fffff984 */ /* 0x000fe20000000800 */
[----:B------:R-:W-:Y:S01]  /*5f50*/  @!PT LDS RZ, [RZ] ;  /* 0x00000000fffff984 */ /* 0x000fe20000000800 */
[----:B------:R-:W-:Y:S01]  /*5f60*/  @!PT LDS RZ, [RZ] ;  /* 0x00000000fffff984 */ /* 0x000fe20000000800 */
[----:B------:R-:W-:Y:S01]  /*5f70*/  @!PT LDS RZ, [RZ] ;  /* 0x00000000fffff984 */ /* 0x000fe20000000800 */
[----:B------:R4:W-:Y:S06]  /*5f80*/  MEMBAR.ALL.CTA ;  /* 0x0000000000007992 */ /* 0x0009ec0000008000 */
[----:B----4-:R-:W4:Y:S01]  /*5f90*/  FENCE.VIEW.ASYNC.S ;  /* 0x00000000000073c6 */ /* 0x010f220000000000 */
[----:B---3--:R-:W-:Y:S11]  /*5fa0*/  LOP3.LUT P0, RZ, R6, 0x1, RZ, 0xc0, !PT ;  /* 0x0000000106ff7812 */ /* 0x008ff6000780c0ff */
[----:B------:R-:W-:Y:S02]  /*5fb0*/  @!UPT UIADD3 URZ, UPT, UPT, URZ, URZ, URZ ;  /* 0x000000fffffff290 */ /* 0x000fe4000fffe0ff */
[----:B----4-:R-:W-:Y:S01]  /*5fc0*/  VOTEU.ANY UP1, P0 ;  /* 0x0000000000ff7886 */ /* 0x010fe20000020100 */
[----:B------:R-:W-:Y:S01]  /*5fd0*/  PLOP3.LUT P0, PT, PT, PT, UP1, 0x80, 0x8 ;  /* 0x000000000008781c */ /* 0x000fe20003f0f018 */
[----:B------:R-:W-:Y:S11]  /*5fe0*/  UP2UR UR61, UPR, URZ, 0x2 ;  /* 0x00000002ff3d7883 */ /* 0x000ff60008000000 */
[----:B------:R-:W-:Y:S01]  /*5ff0*/  @!UPT UIADD3 URZ, UPT, UPT, URZ, URZ, URZ ;  /* 0x000000fffffff290 */ /* 0x000fe2000fffe0ff */
[----:B--2---:R-:W-:Y:S02]  /*6000*/  @P0 SHF.R.U32.HI R0, RZ, 0x10, R5 ;  /* 0x00000010ff000819 */ /* 0x004fe40000011605 */
        /* <DEDUP_REMOVED lines=12> */
[----:B------:R-:W3:Y:S01]  /*60d0*/  LDCU UR12, c[0x0][0xb20] ;  /* 0x00016400ff0c77ac */ /* 0x000ee20008000800 */
[----:B-1----:R-:W-:Y:S02]  /*60e0*/  UIMAD.WIDE.U32 UR4, UR58, UR55, URZ ;  /* 0x000000373a0472a5 */ /* 0x002fe4000f8e00ff */
[----:B------:R-:W-:Y:S02]  /*60f0*/  UIMAD.WIDE.U32 UR6, UR59, UR52, URZ ;  /* 0x000000343b0672a5 */ /* 0x000fe4000f8e00ff */
[----:B------:R-:W-:Y:S02]  /*6100*/  UISETP.NE.AND UP0, UPT, UR54, 0x1, UPT ;  /* 0x000000013600788c */ /* 0x000fe4000bf05270 */
[----:B------:R-:W-:Y:S02]  /*6110*/  UIMAD.WIDE.U32 UR8, UR37, UR55, URZ ;  /* 0x00000037250872a5 */ /* 0x000fe4000f8e00ff */
[----:B------:R-:W-:Y:S02]  /*6120*/  UIMAD.WIDE.U32 UR10, UR38, UR52, URZ ;  /* 0x00000034260a72a5 */ /* 0x000fe4000f8e00ff */
[----:B------:R-:W-:Y:S02]  /*6130*/  UISETP.NE.AND UP1, UPT, UR43, 0x1, UPT ;  /* 0x000000012b00788c */ /* 0x000fe4000bf25270 */
[----:B------:R-:W-:Y:S01]  /*6140*/  UISETP.NE.AND UP2, UPT, UR42, 0x1, UPT ;  /* 0x000000012a00788c */ /* 0x000fe2000bf45270 */
[----:B------:R-:W-:Y:S02]  /*6150*/  UMOV UR4, UR5 ;  /* 0x0000000500047c82 */ /* 0x000fe40008000000 */
[----:B---3--:R-:W-:Y:S03]  /*6160*/  USHF.R.U32.HI UR5, URZ, UR12, UR4 ;  /* 0x0000000cff057299 */ /* 0x008fe60008011604 */
[----:B------:R-:W-:Y:S02]  /*6170*/  UMOV UR4, UR7 ;  /* 0x0000000700047c82 */ /* 0x000fe40008000000 */
[----:B------:R-:W-:Y:S02]  /*6180*/  USHF.R.U32.HI UR7, URZ, UR53, UR4 ;  /* 0x00000035ff077299 */ /* 0x000fe40008011604 */
[----:B------:R-:W-:Y:S02]  /*6190*/  USEL UR4, UR58, UR5, !UP0 ;  /* 0x000000053a047287 */ /* 0x000fe4000c000000 */
[----:B------:R-:W-:Y:S01]  /*61a0*/  USEL UR7, UR59, UR7, !UP1 ;  /* 0x000000073b077287 */ /* 0x000fe2000c800000 */
[----:B------:R-:W-:Y:S01]  /*61b0*/  UMOV UR5, UR9 ;  /* 0x0000000900057c82 */ /* 0x000fe20008000000 */
[----:B------:R-:W-:Y:S02]  /*61c0*/  UIMAD.WIDE.U32 UR8, UR4, UR40, URZ ;  /* 0x00000028040872a5 */ /* 0x000fe4000f8e00ff */
[----:B------:R-:W-:Y:S03]  /*61d0*/  USHF.R.U32.HI UR6, URZ, UR12, UR5 ;  /* 0x0000000cff067299 */ /* 0x000fe60008011605 */
[----:B------:R-:W-:Y:S01]  /*61e0*/  UMOV UR5, UR11 ;  /* 0x0000000b00057c82 */ /* 0x000fe20008000000 */
[----:B------:R-:W-:Y:S02]  /*61f0*/  UIMAD.WIDE.U32 UR10, UR7, UR40, URZ ;  /* 0x00000028070a72a5 */ /* 0x000fe4000f8e00ff */
[----:B------:R-:W-:Y:S02]  /*6200*/  USHF.R.U32.HI UR12, URZ, UR53, UR5 ;  /* 0x00000035ff0c7299 */ /* 0x000fe40008011605 */
[----:B------:R-:W-:Y:S01]  /*6210*/  USEL UR6, UR37, UR6, !UP0 ;  /* 0x0000000625067287 */ /* 0x000fe2000c000000 */
[----:B------:R-:W-:Y:S02]  /*6220*/  UMOV UR5, UR9 ;  /* 0x0000000900057c82 */ /* 0x000fe40008000000 */
[----:B------:R-:W-:Y:S01]  /*6230*/  UMOV UR10, UR11 ;  /* 0x0000000b000a7c82 */ /* 0x000fe20008000000 */
[----:B------:R-:W-:Y:S02]  /*6240*/  @UP2 USHF.R.U32.HI UR4, URZ, UR41, UR5 ;  /* 0x00000029ff042299 */ /* 0x000fe40008011605 */
[----:B------:R-:W-:Y:S02]  /*6250*/  @UP2 USHF.R.U32.HI UR7, URZ, UR41, UR10 ;  /* 0x00000029ff072299 */ /* 0x000fe4000801160a */
[----:B------:R-:W-:Y:S02]  /*6260*/  UIMAD UR4, UR42, UR4, URZ ;  /* 0x000000042a0472a4 */ /* 0x000fe4000f8e02ff */
        /* <DEDUP_REMOVED lines=8> */
[----:B------:R-:W-:Y:S02]  /*62f0*/  USEL UR11, UR6, UR4, !UP2 ;  /* 0x00000004060b7287 */ /* 0x000fe4000d000000 */
[----:B------:R-:W-:Y:S02]  /*6300*/  UIADD3 UR8, UPT, UPT, -UR5, URZ, URZ ;  /* 0x000000ff05087290 */ /* 0x000fe4000fffe1ff */
[----:B------:R-:W-:Y:S01]  /*6310*/  UIADD3 UR10, UPT, UPT, -UR11, URZ, URZ ;  /* 0x000000ff0b0a7290 */ /* 0x000fe2000fffe1ff */
[----:B------:R-:W-:Y:S01]  /*6320*/  @!UP0 UMOV UR4, UR9 ;  /* 0x0000000900048c82 */ /* 0x000fe20008000000 */
[----:B------:R-:W-:Y:S02]  /*6330*/  UIADD3 UR9, UPT, UPT, -UR6, URZ, URZ ;  /* 0x000000ff06097290 */ /* 0x000fe4000fffe1ff */
[----:B------:R-:W-:Y:S02]  /*6340*/  @!UP0 USHF.R.U32.HI UR4, URZ, UR41, UR4 ;  /* 0x00000029ff048299 */ /* 0x000fe40008011604 */
[----:B------:R-:W-:Y:S02]  /*6350*/  UIMAD UR10, UR42, UR10, UR6 ;  /* 0x0000000a2a0a72a4 */ /* 0x000fe4000f8e0206 */
[----:B------:R-:W-:Y:S04]  /*6360*/  @!UP0 USEL UR4, UR5, UR4, !UP2 ;  /* 0x0000000405048287 */ /* 0x000fe8000d000000 */
[----:B------:R-:W-:Y:S02]  /*6370*/  @!UP0 UIMAD UR10, UR7, UR10, UR4 ;  /* 0x0000000a070a82a4 */ /* 0x000fe4000f8e0204 */
[----:B------:R-:W-:Y:S02]  /*6380*/  @!UP0 UIADD3 UR11, UPT, UPT, UR11, -UR4, URZ ;  /* 0x800000040b0b8290 */ /* 0x000fe4000fffe0ff */
[----:B------:R-:W-:Y:S02]  /*6390*/  UIMAD UR7, UR43, UR8, UR38 ;  /* 0x000000082b0772a4 */ /* 0x000fe4000f8e0226 */
[----:B------:R-:W-:Y:S02]  /*63a0*/  @!UP0 UIMAD UR6, UR11, UR42, UR5 ;  /* 0x0000002a0b0682a4 */ /* 0x000fe4000f8e0205 */
[----:B------:R-:W-:Y:S01]  /*63b0*/  UIMAD UR4, UR54, UR9, UR37 ;  /* 0x00000009360472a4 */ /* 0x000fe2000f8e0225 */
[----:B------:R-:W-:Y:S02]  /*63c0*/  @!UP0 UMOV UR5, UR10 ;  /* 0x0000000a00058c82 */ /* 0x000fe40008000000 */
[----:B------:R-:W-:Y:S02]  /*63d0*/  UIMAD UR38, UR5, UR43, UR7 ;  /* 0x0000002b052672a4 */ /* 0x000fe4000f8e0207 */
[----:B------:R-:W-:Y:S11]  /*63e0*/  UIMAD UR37, UR6, UR54, UR4 ;  /* 0x00000036062572a4 */ /* 0x000ff6000f8e0204 */
[----:B------:R-:W-:Y:S01]  /*63f0*/  @!UPT UIADD3 URZ, UPT, UPT, URZ, URZ, URZ ;  /* 0x000000fffffff290 */ /* 0x000fe2000fffe0ff */
.L_x_106:
[----:B-1----:R-:W-:Y:S01]  /*6400*/  UISETP.NE.AND UP0, UPT, UR39, 0x1, UPT ;  /* 0x000000012700788c */ /* 0x002fe2000bf05270 */
[----:B------:R-:W-:Y:S01]  /*6410*/  LOP3.LUT P0, RZ, R88, 0x1b0, RZ, 0xc0, !PT ;  /* 0x000001b058ff7812 */ /* 0x000fe2000780c0ff */
[----:B------:R-:W-:Y:S01]  /*6420*/  USHF.L.U32 UR50, UR16, 0x7, URZ ;  /* 0x0000000710327899 */ /* 0x000fe200080006ff */
[----:B------:R-:W-:Y:S01]  /*6430*/  BSSY.RECONVERGENT B6, `(.L_x_107) ;  /* 0x0000034000067945 */ /* 0x000fe20003800200 */
[----:B------:R-:W-:Y:S01]  /*6440*/  USHF.L.U32 UR49, UR20, 0x7, URZ ;  /* 0x0000000714317899 */ /* 0x000fe200080006ff */
[----:B------:R-:W-:Y:S06]  /*6450*/  IADD3 R90, PT, PT, R90, 0x1, RZ ;  /* 0x000000015a5a7810 */ /* 0x000fec0007ffe0ff */
[----:B------:R-:W1:Y:S01]  /*6460*/  @!UP0 LDCU.128 UR12, c[0x0][0xb10] ;  /* 0x00016200ff0c87ac */ /* 0x000e620008000c00 */
[----:B------:R-:W3:Y:S01]  /*6470*/  @!UP0 LDCU UR5, c[0x0][0xb0c] ;  /* 0x00016180ff0587ac */ /* 0x000ee20008000800 */
[----:B------:R-:W4:Y:S01]  /*6480*/  @!UP0 LDCU UR10, c[0x0][0xb20] ;  /* 0x00016400ff0a87ac */ /* 0x000f220008000800 */
[----:B-1----:R-:W-:Y:S02]  /*6490*/  UIMAD.WIDE.U32 UR8, UR38, UR12, URZ ;  /* 0x0000000c260872a5 */ /* 0x002fe4000f8e00ff */
[----:B------:R-:W-:Y:S02]  /*64a0*/  UIMAD.WIDE.U32 UR6, UR37, UR15, URZ ;  /* 0x0000000f250672a5 */ /* 0x000fe4000f8e00ff */
[----:B------:R-:W-:Y:S03]  /*64b0*/  @!UP0 UISETP.NE.AND UP1, UPT, UR14, 0x1, UPT ;  /* 0x000000010e00888c */ /* 0x000fe6000bf25270 */
[----:B------:R-:W-:Y:S01]  /*64c0*/  @!UP0 UMOV UR4, UR9 ;  /* 0x0000000900048c82 */ /* 0x000fe20008000000 */
[----:B---3--:R-:W-:Y:S02]  /*64d0*/  @!UP0 UISETP.NE.AND UP2, UPT, UR5, 0x1, UPT ;  /* 0x000000010500888c */ /* 0x008fe4000bf45270 */
[----:B------:R-:W-:Y:S01]  /*64e0*/  @!UP0 USHF.R.U32.HI UR4, URZ, UR13, UR4 ;  /* 0x0000000dff048299 */ /* 0x000fe20008011604 */
[----:B------:R-:W-:Y:S02]  /*64f0*/  @!UP0 UMOV UR6, UR7 ;  /* 0x0000000700068c82 */ /* 0x000fe40008000000 */
[----:B----4-:R-:W-:Y:S02]  /*6500*/  @!UP0 USHF.R.U32.HI UR6, URZ, UR10, UR6 ;  /* 0x0000000aff068299 */ /* 0x010fe40008011606 */
[----:B------:R-:W-:Y:S02]  /*6510*/  @!UP0 USEL UR7, UR38, UR4, !UP2 ;  /* 0x0000000426078287 */ /* 0x000fe4000d000000 */
[----:B------:R-:W-:Y:S04]  /*6520*/  @!UP0 USEL UR6, UR37, UR6, !UP1 ;  /* 0x0000000625068287 */ /* 0x000fe8000c800000 */
[----:B------:R-:W-:Y:S02]  /*6530*/  @!UP0 UIADD3 UR4, UPT, UPT, -UR7, UR6, URZ ;  /* 0x0000000607048290 */ /* 0x000fe4000fffe1ff */
[----:B------:R-:W-:Y:S02]  /*6540*/  @!UP0 UIADD3 UR6, UPT, UPT, UR7, -UR6, URZ ;  /* 0x8000000607068290 */ /* 0x000fe4000fffe0ff */
[----:B------:R-:W-:Y:S02]  /*6550*/  @!UP0 UIMAD UR38, UR4, UR5, UR38 ;  /* 0x00000005042682a4 */ /* 0x000fe4000f8e0226 */
[----:B------:R-:W-:Y:S01]  /*6560*/  @!UP0 UIMAD UR37, UR6, UR14, UR37 ;  /* 0x0000000e062582a4 */ /* 0x000fe2000f8e0225 */
[----:B------:R-:W-:Y:S11]  /*6570*/  @!P0 BRA `(.L_x_108) ;  /* 0x00000000007c8947 */ /* 0x000ff60003800000 */
[----:B------:R-:W1:Y:S01]  /*6580*/  LDCU.64 UR8, c[0x4][0x80] ;  /* 0x01001000ff0877ac */ /* 0x000e620008000a00 */
[----:B------:R-:W-:Y:S01]  /*6590*/  MOV R2, 0x0 ;  /* 0x0000000000027802 */ /* 0x000fe20000000f00 */
[----:B------:R-:W-:Y:S02]  /*65a0*/  HFMA2 R12, -RZ, RZ, 0, 5.9604644775390625e-08 ;  /* 0x00000001ff0c7431 */ /* 0x000fe400000001ff */
[----:B------:R-:W-:Y:S01]  /*65b0*/  IMAD.MOV.U32 R8, RZ, RZ, 0x70 ;  /* 0x00000070ff087424 */ /* 0x000fe200078e00ff */
[----:B------:R3:W4:Y:S01]  /*65c0*/  LDC.64 R14, c[0x4][R2] ;  /* 0x01000000020e7b82 */ /* 0x0007220000000a00 */
[----:B------:R-:W2:Y:S01]  /*65d0*/  LDCU.64 UR6, c[0x4][0x88] ;  /* 0x01001100ff0677ac */ /* 0x000ea20008000a00 */
[----:B------:R-:W-:Y:S01]  /*65e0*/  IMAD.MOV.U32 R13, RZ, RZ, RZ ;  /* 0x000000ffff0d7224 */ /* 0x000fe200078e00ff */
[----:B------:R-:W2:Y:S01]  /*65f0*/  LDCU.64 UR4, c[0x4][0x8] ;  /* 0x01000100ff0477ac */ /* 0x000ea20008000a00 */
[----:B-1----:R-:W-:Y:S01]  /*6600*/  MOV R5, UR9 ;  /* 0x0000000900057c02 */ /* 0x002fe20008000f00 */
[----:B------:R-:W-:Y:S01]  /*6610*/  IMAD.U32 R4, RZ, RZ, UR8 ;  /* 0x00000008ff047e24 */ /* 0x000fe2000f8e00ff */
[----:B--2---:R-:W-:Y:S01]  /*6620*/  MOV R7, UR7 ;  /* 0x0000000700077c02 */ /* 0x004fe20008000f00 */
[----:B------:R-:W-:Y:S01]  /*6630*/  IMAD.U32 R6, RZ, RZ, UR6 ;  /* 0x00000006ff067e24 */ /* 0x000fe2000f8e00ff */
[----:B------:R-:W-:Y:S01]  /*6640*/  MOV R11, UR5 ;  /* 0x00000005000b7c02 */ /* 0x000fe20008000f00 */
[----:B------:R-:W-:Y:S02]  /*6650*/  IMAD.U32 R10, RZ, RZ, UR4 ;  /* 0x00000004ff0a7e24 */ /* 0x000fe4000f8e00ff */
[----:B------:R-:W-:Y:S07]  /*6660*/  LEPC R20, `(.L_x_109) ;  /* 0x000000001014794e */ /* 0x000fee0000000000 */
[----:B---345:R-:W-:Y:S05]  /*6670*/  CALL.ABS.NOINC R14 ;  /* 0x000000000e007343 */ /* 0x038fea0003c00000 */
.L_x_109:
[----:B------:R-:W1:Y:S01]  /*6680*/  LDCU.64 UR8, c[0x4][0x80] ;  /* 0x01001000ff0877ac */ /* 0x000e620008000a00 */
[----:B------:R-:W2:Y:S01]  /*6690*/  LDC.64 R2, c[0x4][R2] ;  /* 0x0100000002027b82 */ /* 0x000ea20000000a00 */
[----:B------:R-:W-:Y:S02]  /*66a0*/  HFMA2 R12, -RZ, RZ, 0, 5.9604644775390625e-08 ;  /* 0x00000001ff0c7431 */ /* 0x000fe400000001ff */
[----:B------:R-:W-:Y:S02]  /*66b0*/  IMAD.MOV.U32 R8, RZ, RZ, 0x70 ;  /* 0x00000070ff087424 */ /* 0x000fe400078e00ff */
[----:B------:R-:W-:Y:S01]  /*66c0*/  IMAD.MOV.U32 R13, RZ, RZ, RZ ;  /* 0x000000ffff0d7224 */ /* 0x000fe200078e00ff */
[----:B------:R-:W3:Y:S01]  /*66d0*/  LDCU.64 UR6, c[0x4][0x88] ;  /* 0x01001100ff0677ac */ /* 0x000ee20008000a00 */
[----:B------:R-:W4:Y:S01]  /*66e0*/  LDCU.64 UR4, c[0x4][0x8] ;  /* 0x01000100ff0477ac */ /* 0x000f220008000a00 */
[----:B-1----:R-:W-:Y:S02]  /*66f0*/  MOV R4, UR8 ;  /* 0x0000000800047c02 */ /* 0x002fe40008000f00 */
[----:B------:R-:W-:Y:S02]  /*6700*/  MOV R5, UR9 ;  /* 0x0000000900057c02 */ /* 0x000fe40008000f00 */
[----:B---3--:R-:W-:Y:S01]  /*6710*/  MOV R7, UR7 ;  /* 0x0000000700077c02 */ /* 0x008fe20008000f00 */
[----:B------:R-:W-:Y:S01]  /*6720*/  IMAD.U32 R6, RZ, RZ, UR6 ;  /* 0x00000006ff067e24 */ /* 0x000fe2000f8e00ff */
[----:B----4-:R-:W-:Y:S01]  /*6730*/  MOV R11, UR5 ;  /* 0x00000005000b7c02 */ /* 0x010fe20008000f00 */
[----:B------:R-:W-:Y:S02]  /*6740*/  IMAD.U32 R10, RZ, RZ, UR4 ;  /* 0x00000004ff0a7e24 */ /* 0x000fe4000f8e00ff */
[----:B------:R-:W-:Y:S07]  /*6750*/  LEPC R20, `(.L_x_108) ;  /* 0x000000001014794e */ /* 0x000fee0000000000 */
[----:B--2---:R-:W-:Y:S05]  /*6760*/  CALL.ABS.NOINC R2 ;  /* 0x0000000002007343 */ /* 0x004fea0003c00000 */
.L_x_108:
[----:B------:R-:W-:Y:S05]  /*6770*/  BSYNC.RECONVERGENT B6 ;  /* 0x0000000000067941 */ /* 0x000fea0003800200 */
.L_x_107:
[----:B------:R-:W-:Y:S02]  /*6780*/  ISETP.NE.U32.AND P0, PT, RZ, UR56, PT ;  /* 0x00000038ff007c0c */ /* 0x000fe4000bf05070 */
[C---:B------:R-:W-:Y:S02]  /*6790*/  ISETP.NE.U32.AND P1, PT, R82.reuse, RZ, PT ;  /* 0x000000ff5200720c */ /* 0x040fe40003f25070 */
[----:B------:R-:W-:Y:S02]  /*67a0*/  ISETP.NE.U32.AND P4, PT, R82, RZ, PT ;  /* 0x000000ff5200720c */ /* 0x000fe40003f85070 */
[----:B------:R-:W-:Y:S02]  /*67b0*/  ISETP.NE.AND.EX P0, PT, RZ, UR57, PT, P0 ;  /* 0x00000039ff007c0c */ /* 0x000fe4000bf05300 */
[C---:B------:R-:W-:Y:S02]  /*67c0*/  ISETP.NE.AND.EX P1, PT, R83.reuse, RZ, PT, P1 ;  /* 0x000000ff5300720c */ /* 0x040fe40003f25310 */
[----:B------:R-:W-:Y:S02]  /*67d0*/  ISETP.NE.AND.EX P4, PT, R83, RZ, P0, P4 ;  /* 0x000000ff5300720c */ /* 0x000fe40000785340 */
[----:B------:R-:W-:Y:S02]  /*67e0*/  ISETP.NE.U32.AND P5, PT, R78, RZ, PT ;  /* 0x000000ff4e00720c */ /* 0x000fe40003fa5070 */
[----:B------:R-:W-:Y:S02]  /*67f0*/  ISETP.NE.U32.AND P3, PT, RZ, UR56, PT ;  /* 0x00000038ff007c0c */ /* 0x000fe4000bf65070 */
[----:B------:R-:W-:Y:S02]  /*6800*/  PLOP3.LUT P2, PT, PT, PT, PT, 0x8, 0x80 ;  /* 0x000000000080781c */ /* 0x000fe40003f4e170 */
[----:B------:R-:W-:Y:S02]  /*6810*/  ISETP.NE.AND.EX P5, PT, R79, RZ, PT, P5 ;  /* 0x000000ff4f00720c */ /* 0x000fe40003fa5350 */
[----:B------:R-:W-:Y:S03]  /*6820*/  ISETP.NE.AND.EX P3, PT, RZ, UR57, PT, P3 ;  /* 0x00000039ff007c0c */ /* 0x000fe6000bf65330 */
[----:B------:R-:W-:Y:S01]  /*6830*/  @!P4 PLOP3.LUT P2, PT, P1, PT, PT, 0x80, 0x8 ;  /* 0x000000000008c81c */ /* 0x000fe20000f4f070 */
[----:B------:R-:W-:Y:S01]  /*6840*/  @!UPT UIADD3 URZ, UPT, UPT, URZ, URZ, URZ ;  /* 0x000000fffffff290 */ /* 0x000fe2000fffe0ff */
[----:B------:R-:W-:Y:S11]  /*6850*/  @!P1 BRA `(.L_x_110) ;  /* 0x0000000000309947 */ /* 0x000ff60003800000 */
[----:B------:R-:W-:Y:S01]  /*6860*/  ISETP.NE.U32.AND P0, PT, R80, RZ, PT ;  /* 0x000000ff5000720c */ /* 0x000fe20003f05070 */
[----:B------:R-:W1:Y:S01]  /*6870*/  LDCU.64 UR4, c[0x0][0x358] ;  /* 0x00006b00ff0477ac */ /* 0x000e620008000a00 */
[----:B------:R-:W-:Y:S02]  /*6880*/  IMAD.MOV.U32 R84, RZ, RZ, 0x1 ;  /* 0x00000001ff547424 */ /* 0x000fe400078e00ff */
[----:B------:R-:W-:Y:S11]  /*6890*/  ISETP.NE.AND.EX P0, PT, R81, RZ, PT, P0 ;  /* 0x000000ff5100720c */ /* 0x000ff60003f05300 */
[----:B------:R-:W-:Y:S02]  /*68a0*/  @!UPT UIADD3 URZ, UPT, UPT, URZ, URZ, URZ ;  /* 0x000000fffffff290 */ /* 0x000fe4000fffe0ff */
[----:B------:R-:W3:Y:S01]  /*68b0*/  @P0 LDC.64 R2, c[0x0][0x888] ;  /* 0x00022200ff020b82 */ /* 0x000ee20000000a00 */
[----:B--2---:R-:W-:Y:S04]  /*68c0*/  @P0 IMAD R0, R82, UR36, RZ ;  /* 0x0000002452000c24 */ /* 0x004fe8000f8e02ff */
[----:B---3--:R-:W-:Y:S04]  /*68d0*/  @P0 IMAD.WIDE R2, R0, 0x4, R2 ;  /* 0x0000000400020825 */ /* 0x008fe800078e0202 */
[----:B------:R-:W-:Y:S01]  /*68e0*/  HFMA2 R0, -RZ, RZ, 0, 5.9604644775390625e-08 ;  /* 0x00000001ff007431 */ /* 0x000fe200000001ff */
[----:B-1---5:R1:W5:Y:S04]  /*68f0*/  @P0 LDG.E R41, desc[UR4][R2.64] ;  /* 0x0000000402290981 */ /* 0x022368000c1e1900 */
[----:B------:R-:W-:Y:S01]  /*6900*/  @!P0 PRMT R84, R0, 0x7610, R84 ;  /* 0x0000761000548816 */ /* 0x000fe20000000054 */
[----:B-1----:R-:W3:Y:S06]  /*6910*/  @!P0 LDC R41, c[0x0][0x880] ;  /* 0x00022000ff298b82 */ /* 0x002eec0000000800 */
.L_x_110:
[----:B------:R-:W-:Y:S05]  /*6920*/  @!P5 BRA `(.L_x_111) ;  /* 0x000000000024d947 */ /* 0x000fea0003800000 */
[----:B------:R-:W-:Y:S01]  /*6930*/  ISETP.NE.U32.AND P0, PT, R76, RZ, PT ;  /* 0x000000ff4c00720c */ /* 0x000fe20003f05070 */
[----:B------:R-:W1:Y:S03]  /*6940*/  LDCU.64 UR4, c[0x0][0x358] ;  /* 0x00006b00ff0477ac */ /* 0x000e660008000a00 */
[----:B------:R-:W-:Y:S11]  /*6950*/  ISETP.NE.AND.EX P0, PT, R77, RZ, PT, P0 ;  /* 0x000000ff4d00720c */ /* 0x000ff60003f05300 */
[----:B------:R-:W-:Y:S02]  /*6960*/  @!UPT UIADD3 URZ, UPT, UPT, URZ, URZ, URZ ;  /* 0x000000fffffff290 */ /* 0x000fe4000fffe0ff */
[----:B------:R-:W4:Y:S01]  /*6970*/  @P0 LDC.64 R2, c[0x0][0x8a8] ;  /* 0x00022a00ff020b82 */ /* 0x000f220000000a00 */
[----:B--2---:R-:W-:Y:S04]  /*6980*/  @P0 IMAD R0, R78, UR36, RZ ;  /* 0x000000244e000c24 */ /* 0x004fe8000f8e02ff */
[----:B----4-:R-:W-:Y:S05]  /*6990*/  @P0 IMAD.WIDE R2, R0, 0x4, R2 ;  /* 0x0000000400020825 */ /* 0x010fea00078e0202 */
[----:B-1---5:R1:W5:Y:S02]  /*69a0*/  @P0 LDG.E R38, desc[UR4][R2.64] ;  /* 0x0000000402260981 */ /* 0x022364000c1e1900 */
[----:B-1----:R-:W4:Y:S02]  /*69b0*/  @!P0 LDC R38, c[0x0][0x8a0] ;  /* 0x00022800ff268b82 */ /* 0x002f240000000800 */
.L_x_111:
[----:B---3-5:R-:W-:Y:S01]  /*69c0*/  FSETP.NEU.AND P0, PT, R41, RZ, PT ;  /* 0x000000ff2900720b */ /* 0x028fe20003f0d000 */
[----:B------:R-:W-:Y:S01]  /*69d0*/  BSSY B1, `(.L_x_112) ;  /* 0x0000038000017945 */ /* 0x000fe20003800000 */
[----:B------:R-:W-:Y:S01]  /*69e0*/  SEL R3, RZ, 0xffffffff, P3 ;  /* 0xffffffffff037807 */ /* 0x000fe20001800000 */
[----:B------:R-:W-:Y:S01]  /*69f0*/  IMAD.MOV.U32 R47, RZ, RZ, 0x1 ;  /* 0x00000001ff2f7424 */ /* 0x000fe200078e00ff */
[----:B------:R-:W-:Y:S01]  /*6a00*/  @!P4 LOP3.LUT P3, RZ, R84, 0xff, RZ, 0xc0, !PT ;  /* 0x000000ff54ffc812 */ /* 0x000fe2000786c0ff */
[----:B------:R-:W-:Y:S01]  /*6a10*/  IMAD R39, R36, 0x80, R37 ;  /* 0x0000008024277824 */ /* 0x000fe200078e0225 */
[----:B------:R-:W-:Y:S01]  /*6a20*/  @!P4 SEL R2, RZ, 0xffffffff, P0 ;  /* 0xffffffffff02c807 */ /* 0x000fe20000000000 */
[----:B------:R-:W-:Y:S01]  /*6a30*/  IMAD R91, R98, -0x10, R96 ;  /* 0xfffffff0625b7824 */ /* 0x000fe200078e0260 */
[----:B------:R-:W-:Y:S01]  /*6a40*/  LOP3.LUT R94, R94, 0x1, RZ, 0x3c, !PT ;  /* 0x000000015e5e7812 */ /* 0x000fe200078e3cff */
[----:B------:R-:W-:Y:S01]  /*6a50*/  IMAD.MOV.U32 R46, RZ, RZ, RZ ;  /* 0x000000ffff2e7224 */ /* 0x000fe200078e00ff */
[----:B------:R-:W-:Y:S02]  /*6a60*/  @P2 SEL R2, R3, R2, !P3 ;  /* 0x0000000203022207 */ /* 0x000fe40005800000 */
[----:B------:R-:W-:Y:S02]  /*6a70*/  CS2R R74, SRZ ;  /* 0x00000000004a7805 */ /* 0x000fe4000001ff00 */
[----:B------:R-:W-:Y:S02]  /*6a80*/  LEA R101, R36, UR44, 0x3 ;  /* 0x0000002c24657c11 */ /* 0x000fe4000f8e18ff */
[----:B------:R-:W-:Y:S02]  /*6a90*/  CS2R R72, SRZ ;  /* 0x0000000000487805 */ /* 0x000fe4000001ff00 */
[----:B------:R-:W-:Y:S02]  /*6aa0*/  @!P4 LOP3.LUT R2, R2, 0x1, RZ, 0xc0, !PT ;  /* 0x000000010202c812 */ /* 0x000fe400078ec0ff */
[----:B------:R-:W-:Y:S02]  /*6ab0*/  CS2R R66, SRZ ;  /* 0x0000000000427805 */ /* 0x000fe4000001ff00 */
[----:B--2---:R-:W-:Y:S02]  /*6ac0*/  SHF.L.U32 R0, R93, 0x1f, RZ ;  /* 0x0000001f5d007819 */ /* 0x004fe400000006ff */
[----:B------:R-:W-:Y:S02]  /*6ad0*/  CS2R R64, SRZ ;  /* 0x0000000000407805 */ /* 0x000fe4000001ff00 */
[----:B------:R-:W-:Y:S02]  /*6ae0*/  ISETP.NE.U32.OR P5, PT, R2, 0x1, P4 ;  /* 0x000000010200780c */ /* 0x000fe400027a5470 */
[----:B------:R-:W-:Y:S02]  /*6af0*/  CS2R R58, SRZ ;  /* 0x00000000003a7805 */ /* 0x000fe4000001ff00 */
[----:B------:R-:W-:Y:S02]  /*6b00*/  LOP3.LUT P4, R89, R84, 0xff, RZ, 0xc0, !PT ;  /* 0x000000ff54597812 */ /* 0x000fe4000788c0ff */
[----:B------:R-:W-:Y:S02]  /*6b10*/  CS2R R56, SRZ ;  /* 0x0000000000387805 */ /* 0x000fe4000001ff00 */
[----:B------:R-:W-:Y:S02]  /*6b20*/  SEL R2, RZ, 0xffffffff, P0 ;  /* 0xffffffffff027807 */ /* 0x000fe40000000000 */
[----:B------:R-:W-:Y:S02]  /*6b30*/  CS2R R50, SRZ ;  /* 0x0000000000327805 */ /* 0x000fe4000001ff00 */
[----:B------:R-:W-:Y:S02]  /*6b40*/  P2R R100, PR, RZ, 0x20 ;  /* 0x00000020ff647803 */ /* 0x000fe40000000000 */
[----:B------:R-:W-:Y:S02]  /*6b50*/  CS2R R48, SRZ ;  /* 0x0000000000307805 */ /* 0x000fe4000001ff00 */
[----:B------:R-:W-:Y:S04]  /*6b60*/  @P1 SEL R2, R3, R2, !P4 ;  /* 0x0000000203021207 */ /* 0x000fe80006000000 */
[----:B------:R-:W-:Y:S02]  /*6b70*/  LOP3.LUT R2, R2, 0x1, RZ, 0xc0, !PT ;  /* 0x0000000102027812 */ /* 0x000fe400078ec0ff */
[----:B------:R-:W-:Y:S02]  /*6b80*/  @P5 SHF.L.U32 R4, R94, 0x1f, RZ ;  /* 0x0000001f5e045819 */ /* 0x000fe400000006ff */
[----:B------:R-:W-:Y:S02]  /*6b90*/  ISETP.NE.U32.AND P0, PT, R2, 0x1, PT ;  /* 0x000000010200780c */ /* 0x000fe40003f05070 */
[----:B------:R-:W1:Y:S02]  /*6ba0*/  @P5 SYNCS.PHASECHK.TRANS64.TRYWAIT P3, [UR44+0x80], R4 ;  /* 0x00008004ff0055a7 */ /* 0x000e64000806112c */
[----:B------:R-:W-:Y:S01]  /*6bb0*/  P2R R60, PR, RZ, 0x1 ;  /* 0x00000001ff3c7803 */ /* 0x000fe20000000000 */
[----:B------:R2:W3:Y:S01]  /*6bc0*/  SYNCS.PHASECHK.TRANS64.TRYWAIT P2, [R101+URZ+0xf0], R0 ;  /* 0x0000f000650075a7 */ /* 0x0004e200080411ff */
[----:B-1----:R-:W-:Y:S01]  /*6bd0*/  @P5 SEL R47, RZ, 0x1, !P3 ;  /* 0x00000001ff2f5807 */ /* 0x002fe20005800000 */
[----:B--2---:R-:W-:Y:S06]  /*6be0*/  @!P5 BRA `(.L_x_113) ;  /* 0x000000000058d947 */ /* 0x004fec0003800000 */
[----:B------:R-:W-:Y:S01]  /*6bf0*/  IMAD.MOV.U32 R75, RZ, RZ, RZ ;  /* 0x000000ffff4b7224 */ /* 0x000fe200078e00ff */
[----:B------:R-:W-:Y:S01]  /*6c00*/  ISETP.NE.AND P0, PT, R47, RZ, PT ;  /* 0x000000ff2f00720c */ /* 0x000fe20003f05270 */
[----:B------:R-:W-:Y:S01]  /*6c10*/  BSSY B0, `(.L_x_114) ;  /* 0x000000c000007945 */ /* 0x000fe20003800000 */
[----:B------:R-:W-:Y:S02]  /*6c20*/  CS2R R50, SRZ ;  /* 0x0000000000327805 */ /* 0x000fe4000001ff00 */
[----:B------:R-:W-:Y:S02]  /*6c30*/  CS2R R48, SRZ ;  /* 0x0000000000307805 */ /* 0x000fe4000001ff00 */
[----:B------:R-:W-:Y:S02]  /*6c40*/  CS2R R58, SRZ ;  /* 0x00000000003a7805 */ /* 0x000fe4000001ff00 */
[----:B------:R-:W-:Y:S02]  /*6c50*/  CS2R R56, SRZ ;  /* 0x0000000000387805 */ /* 0x000fe4000001ff00 */
[----:B------:R-:W-:Y:S02]  /*6c60*/  CS2R R66, SRZ ;  /* 0x0000000000427805 */ /* 0x000fe4000001ff00 */
[----:B------:R-:W-:Y:S02]  /*6c70*/  CS2R R64, SRZ ;  /* 0x0000000000407805 */ /* 0x000fe4000001ff00 */
[----:B------:R-:W-:Y:S01]  /*6c80*/  CS2R R72, SRZ ;  /* 0x0000000000487805 */ /* 0x000fe2000001ff00 */
[----:B------:R-:W-:Y:S06]  /*6c90*/  @P0 BRA `(.L_x_115) ;  /* 0x00000000000c0947 */ /* 0x000fec0003800000 */
[----:B------:R-:W-:Y:S04]  /*6ca0*/  SHF.L.U32 R3, R94, 0x1f, RZ ;  /* 0x0000001f5e037819 */ /* 0x000fe800000006ff */
[----:B------:R-:W1:Y:S02]  /*6cb0*/  SYNCS.PHASECHK.TRANS64.TRYWAIT P0, [UR44+0x80], R3 ;  /* 0x00008003ff0075a7 */ /* 0x000e64000800112c */
[----:B-1----:R-:W-:Y:S05]  /*6cc0*/  @!P0 BRA `(.L_x_116) ;  /* 0x0000004000208947 */ /* 0x002fea0003800000 */
.L_x_115:
[----:B------:R-:W-:Y:S05]  /*6cd0*/  BSYNC B0 ;  /* 0x0000000000007941 */ /* 0x000fea0003800000 */
.L_x_114:
[----:B------:R-:W-:Y:S01]  /*6ce0*/  ISETP.NE.AND P0, PT, R60, RZ, PT ;  /* 0x000000ff3c00720c */ /* 0x000fe20003f05270 */
[----:B------:R-:W-:Y:S11]  /*6cf0*/  HFMA2 R46, -RZ, RZ, 0, 5.9604644775390625e-08 ;  /* 0x00000001ff2e7431 */ /* 0x000ff600000001ff */
[----:B------:R-:W-:Y:S01]  /*6d00*/  @!UPT UIADD3 URZ, UPT, UPT, URZ, URZ, URZ ;  /* 0x000000fffffff290 */ /* 0x000fe2000fffe0ff */
[----:B------:R2:W1:Y:S04]  /*6d10*/  @P0 LDS.128 R48, [R97] ;  /* 0x0000000061300984 */ /* 0x0004680000000c00 */
[----:B------:R2:W1:Y:S04]  /*6d20*/  @P0 LDS.128 R56, [R96+0x10] ;  /* 0x0000100060380984 */ /* 0x0004680000000c00 */
[----:B------:R2:W1:Y:S04]  /*6d30*/  @P0 LDS.128 R64, [R95+0x20] ;  /* 0x000020005f400984 */ /* 0x0004680000000c00 */
[----:B------:R2:W1:Y:S02]  /*6d40*/  @P0 LDS.128 R72, [R91+0x30] ;  /* 0x000030005b480984 */ /* 0x0004640000000c00 */
.L_x_113:
[----:B------:R-:W-:Y:S05]  /*6d50*/  BSYNC B1 ;  /* 0x0000000000017941 */ /* 0x000fea0003800000 */
.L_x_112:
[----:B-1----:R-:W-:Y:S04]  /*6d60*/  SHF.R.U32.HI R2, RZ, 0x15, R39 ;  /* 0x00000015ff027819 */ /* 0x002fe80000011627 */
[----:B------:R-:W-:Y:S01]  /*6d70*/  LOP3.LUT P0, RZ, R2, 0x3, R85, 0x48, !PT ;  /* 0x0000000302ff7812 */ /* 0x000fe20007804855 */
[----:B------:R-:W-:Y:S01]  /*6d80*/  @!UPT UIADD3 URZ, UPT, UPT, URZ, URZ, URZ ;  /* 0x000000fffffff290 */ /* 0x000fe2000fffe0ff */
[----:B---3--:R-:W-:Y:S11]  /*6d90*/  @P2 BRA `(.L_x_117) ;  /* 0x0000000000082947 */ /* 0x008ff60003800000 */
[----:B------:R-:W1:Y:S02]  /*6da0*/  SYNCS.PHASECHK.TRANS64.TRYWAIT P1, [R101+URZ+0xf0], R0 ;  /* 0x0000f000650075a7 */ /* 0x000e6400080211ff */
[----:B-1----:R-:W-:Y:S05]  /*6db0*/  @!P1 BRA `(.L_x_118) ;  /* 0x0000003c00fc9947 */ /* 0x002fea0003800000 */
.L_x_117:
[----:B------:R-:W-:Y:S05]  /*6dc0*/  @!P0 BRA `(.L_x_119) ;  /* 0x0000000000408947 */ /* 0x000fea0003800000 */
[----:B------:R-:W3:Y:S01]  /*6dd0*/  LDCU.64 UR8, c[0x4][0x70] ;  /* 0x01000e00ff0877ac */ /* 0x000ee20008000a00 */
[----:B------:R-:W-:Y:S01]  /*6de0*/  MOV R3, 0x0 ;  /* 0x0000000000037802 */ /* 0x000fe20000000f00 */
[----:B------:R-:W-:Y:S02]  /*6df0*/  HFMA2 R12, -RZ, RZ, 0, 5.9604644775390625e-08 ;  /* 0x00000001ff0c7431 */ /* 0x000fe400000001ff */
[----:B------:R-:W-:Y:S02]  /*6e00*/  IMAD.MOV.U32 R8, RZ, RZ, 0x192 ;  /* 0x00000192ff087424 */ /* 0x000fe400078e00ff */
[----:B------:R-:W-:Y:S01]  /*6e10*/  IMAD.MOV.U32 R13, RZ, RZ, RZ ;  /* 0x000000ffff0d7224 */ /* 0x000fe200078e00ff */
[----:B------:R-:W5:Y:S01]  /*6e20*/  LDCU.64 UR6, c[0x4][0x78] ;  /* 0x01000f00ff0677ac */ /* 0x000f620008000a00 */
[----:B------:R-:W1:Y:S01]  /*6e30*/  LDC.64 R2, c[0x4][R3] ;  /* 0x0100000003027b82 */ /* 0x000e620000000a00 */
[----:B------:R-:W2:Y:S01]  /*6e40*/  LDCU.64 UR4, c[0x4][0x10] ;  /* 0x01000200ff0477ac */ /* 0x000ea20008000a00 */
[----:B---3--:R-:W-:Y:S01]  /*6e50*/  MOV R5, UR9 ;  /* 0x0000000900057c02 */ /* 0x008fe20008000f00 */
[----:B------:R-:W-:Y:S01]  /*6e60*/  IMAD.U32 R4, RZ, RZ, UR8 ;  /* 0x00000008ff047e24 */ /* 0x000fe2000f8e00ff */
[----:B-----5:R-:W-:Y:S01]  /*6e70*/  MOV R7, UR7 ;  /* 0x0000000700077c02 */ /* 0x020fe20008000f00 */
[----:B------:R-:W-:Y:S01]  /*6e80*/  IMAD.U32 R6, RZ, RZ, UR6 ;  /* 0x00000006ff067e24 */ /* 0x000fe2000f8e00ff */
[----:B--2---:R-:W-:Y:S01]  /*6e90*/  MOV R11, UR5 ;  /* 0x00000005000b7c02 */ /* 0x004fe20008000f00 */
[----:B------:R-:W-:Y:S02]  /*6ea0*/  IMAD.U32 R10, RZ, RZ, UR4 ;  /* 0x00000004ff0a7e24 */ /* 0x000fe4000f8e00ff */
[----:B------:R-:W-:Y:S07]  /*6eb0*/  LEPC R20, `(.L_x_119) ;  /* 0x000000001014794e */ /* 0x000fee0000000000 */
[----:B-1--4-:R-:W-:Y:S05]  /*6ec0*/  CALL.ABS.NOINC R2 ;  /* 0x0000000002007343 */ /* 0x012fea0003c00000 */
.L_x_119:
[----:B------:R-:W-:Y:S05]  /*6ed0*/  WARPSYNC.ALL ;  /* 0x0000000000007948 */ /* 0x000fea0003800000 */
[----:B------:R-:W-:Y:S01]  /*6ee0*/  R2UR UR4, R39 ;  /* 0x00000000270472ca */ /* 0x000fe200000e0000 */
[--C-:B------:R-:W-:Y:S01]  /*6ef0*/  HADD2.F32 R40, -RZ, R48.reuse.H0_H0 ;  /* 0x20000030ff287230 */ /* 0x100fe20000004100 */
[----:B------:R-:W-:Y:S01]  /*6f00*/  ISETP.NE.AND P0, PT, R99, RZ, PT ;  /* 0x000000ff6300720c */ /* 0x000fe20003f05270 */
[----:B------:R-:W-:Y:S01]  /*6f10*/  HADD2.F32 R43, -RZ, R48.H1_H1 ;  /* 0x30000030ff2b7230 */ /* 0x000fe20000004100 */
[----:B------:R-:W-:Y:S01]  /*6f20*/  BSSY.RECONVERGENT B0, `(.L_x_120) ;  /* 0x0000086000007945 */ /* 0x000fe20003800200 */
[----:B------:R-:W-:Y:S02]  /*6f30*/  HADD2.F32 R42, -RZ, R49.H0_H0 ;  /* 0x20000031ff2a7230 */ /* 0x000fe40000004100 */
[----:B------:R-:W-:Y:S02]  /*6f40*/  HADD2.F32 R45, -RZ, R51.H0_H0 ;  /* 0x20000033ff2d7230 */ /* 0x000fe40000004100 */
[----:B------:R-:W-:Y:S04]  /*6f50*/  HADD2.F32 R44, -RZ, R75.H1_H1 ;  /* 0x3000004bff2c7230 */ /* 0x000fe80000004100 */
[----:B------:R-:W1:Y:S02]  /*6f60*/  LDTM.x32 R4, tmem[UR4] ;  /* 0x00000004000479ee */ /* 0x000e6400082c0000 */
[C---:B-1--4-:R-:W-:Y:S01]  /*6f70*/  FMUL R0, R38.reuse, R4 ;  /* 0x0000000426007220 */ /* 0x052fe20000400000 */
[C---:B------:R-:W-:Y:S01]  /*6f80*/  FMUL R2, R38.reuse, R5 ;  /* 0x0000000526027220 */ /* 0x040fe20000400000 */
[C---:B------:R-:W-:Y:S01]  /*6f90*/  FMUL R3, R38.reuse, R6 ;  /* 0x0000000626037220 */ /* 0x040fe20000400000 */
[C---:B------:R-:W-:Y:S01]  /*6fa0*/  FMUL R7, R38.reuse, R7 ;  /* 0x0000000726077220 */ /* 0x040fe20000400000 */
[C---:B------:R-:W-:Y:S01]  /*6fb0*/  FFMA R0, R41.reuse, R40, R0 ;  /* 0x0000002829007223 */ /* 0x040fe20000000000 */
[----:B------:R-:W-:Y:S02]  /*6fc0*/  HADD2.F32 R40, -RZ, R49.H1_H1 ;  /* 0x30000031ff287230 */ /* 0x000fe40000004100 */
[C---:B------:R-:W-:Y:S01]  /*6fd0*/  FFMA R2, R41.reuse, R43, R2 ;  /* 0x0000002b29027223 */ /* 0x040fe20000000002 */
[C---:B------:R-:W-:Y:S01]  /*6fe0*/  FFMA R3, R41.reuse, R42, R3 ;  /* 0x0000002a29037223 */ /* 0x040fe20000000003 */
[--C-:B------:R-:W-:Y:S02]  /*6ff0*/  HADD2.F32 R43, -RZ, R50.reuse.H0_H0 ;  /* 0x20000032ff2b7230 */ /* 0x100fe40000004100 */
[----:B------:R-:W-:Y:S01]  /*7000*/  FMUL R4, R38, R8 ;  /* 0x0000000826047220 */ /* 0x000fe20000400000 */
[----:B------:R-:W-:Y:S01]  /*7010*/  HADD2.F32 R42, -RZ, R50.H1_H1 ;  /* 0x30000032ff2a7230 */ /* 0x000fe20000004100 */
[----:B------:R-:W-:Y:S01]  /*7020*/  F2FP.F16.F32.PACK_AB R52, R2, R0 ;  /* 0x000000000234723e */ /* 0x000fe200000000ff */
[C---:B------:R-:W-:Y:S01]  /*7030*/  FFMA R7, R41.reuse, R40, R7 ;  /* 0x0000002829077223 */ /* 0x040fe20000000007 */
[----:B------:R-:W-:Y:S01]  /*7040*/  FFMA R4, R41, R43, R4 ;  /* 0x0000002b29047223 */ /* 0x000fe20000000004 */
[C---:B------:R-:W-:Y:S01]  /*7050*/  FMUL R5, R38.reuse, R9 ;  /* 0x0000000926057220 */ /* 0x040fe20000400000 */
[C---:B------:R-:W-:Y:S01]  /*7060*/  FMUL R6, R38.reuse, R10 ;  /* 0x0000000a26067220 */ /* 0x040fe20000400000 */
[----:B------:R-:W-:Y:S01]  /*7070*/  HADD2.F32 R40, -RZ, R51.H1_H1 ;  /* 0x30000033ff287230 */ /* 0x000fe20000004100 */
[----:B------:R-:W-:Y:S01]  /*7080*/  F2FP.F16.F32.PACK_AB R53, R7, R3 ;  /* 0x000000030735723e */ /* 0x000fe200000000ff */
[C---:B------:R-:W-:Y:S01]  /*7090*/  FFMA R5, R41.reuse, R42, R5 ;  /* 0x0000002a29057223 */ /* 0x040fe20000000005 */
[----:B------:R-:W-:Y:S01]  /*70a0*/  FFMA R6, R41, R45, R6 ;  /* 0x0000002d29067223 */ /* 0x000fe20000000006 */
[C---:B------:R-:W-:Y:S01]  /*70b0*/  FMUL R11, R38.reuse, R11 ;  /* 0x0000000b260b7220 */ /* 0x040fe20000400000 */
[--C-:B------:R-:W-:Y:S02]  /*70c0*/  HADD2.F32 R43, -RZ, R56.reuse.H0_H0 ;  /* 0x20000038ff2b7230 */ /* 0x100fe40000004100 */
[C---:B------:R-:W-:Y:S01]  /*70d0*/  FMUL R8, R38.reuse, R12 ;  /* 0x0000000c26087220 */ /* 0x040fe20000400000 */
[----:B------:R-:W-:Y:S01]  /*70e0*/  F2FP.F16.F32.PACK_AB R54, R5, R4 ;  /* 0x000000040536723e */ /* 0x000fe200000000ff */
[C---:B------:R-:W-:Y:S01]  /*70f0*/  FFMA R11, R41.reuse, R40, R11 ;  /* 0x00000028290b7223 */ /* 0x040fe2000000000b */
[----:B------:R-:W-:Y:S02]  /*7100*/  HADD2.F32 R40, -RZ, R56.H1_H1 ;  /* 0x30000038ff287230 */ /* 0x000fe40000004100 */
[----:B------:R-:W-:Y:S01]  /*7110*/  FFMA R8, R41, R43, R8 ;  /* 0x0000002b29087223 */ /* 0x000fe20000000008 */
[C---:B------:R-:W-:Y:S01]  /*7120*/  FMUL R9, R38.reuse, R13 ;  /* 0x0000000d26097220 */ /* 0x040fe20000400000 */
[--C-:B------:R-:W-:Y:S01]  /*7130*/  HADD2.F32 R45, -RZ, R57.reuse.H0_H0 ;  /* 0x20000039ff2d7230 */ /* 0x100fe20000004100 */
[----:B------:R-:W-:Y:S01]  /*7140*/  F2FP.F16.F32.PACK_AB R55, R11, R6 ;  /* 0x000000060b37723e */ /* 0x000fe200000000ff */
[C---:B------:R-:W-:Y:S01]  /*7150*/  FMUL R10, R38.reuse, R14 ;  /* 0x0000000e260a7220 */ /* 0x040fe20000400000 */
[----:B------:R-:W-:Y:S02]  /*7160*/  HADD2.F32 R42, -RZ, R57.H1_H1 ;  /* 0x30000039ff2a7230 */ /* 0x000fe40000004100 */
[C---:B------:R-:W-:Y:S01]  /*7170*/  FFMA R9, R41.reuse, R40, R9 ;  /* 0x0000002829097223 */ /* 0x040fe20000000009 */
[C---:B------:R-:W-:Y:S01]  /*7180*/  FMUL R15, R38.reuse, R15 ;  /* 0x0000000f260f7220 */ /* 0x040fe20000400000 */
[----:B------:R1:W-:Y:S01]  /*7190*/  STS.128 [R97], R52 ;  /* 0x0000003461007388 */ /* 0x0003e20000000c00 */
[----:B------:R-:W-:Y:S01]  /*71a0*/  FFMA R10, R41, R45, R10 ;  /* 0x0000002d290a7223 */ /* 0x000fe2000000000a */
[--C-:B------:R-:W-:Y:S01]  /*71b0*/  HADD2.F32 R40, -RZ, R58.reuse.H0_H0 ;  /* 0x2000003aff287230 */ /* 0x100fe20000004100 */
[----:B------:R-:W-:Y:S01]  /*71c0*/  F2FP.F16.F32.PACK_AB R68, R9, R8 ;  /* 0x000000080944723e */ /* 0x000fe200000000ff */
[----:B------:R-:W-:Y:S01]  /*71d0*/  FFMA R15, R41, R42, R15 ;  /* 0x0000002a290f7223 */ /* 0x000fe2000000000f */
[C---:B------:R-:W-:Y:S01]  /*71e0*/  FMUL R12, R38.reuse, R16 ;  /* 0x00000010260c7220 */ /* 0x040fe20000400000 */
[----:B------:R-:W-:Y:S02]  /*71f0*/  HADD2.F32 R42, -RZ, R58.H1_H1 ;  /* 0x3000003aff2a7230 */ /* 0x000fe40000004100 */
[C---:B------:R-:W-:Y:S01]  /*7200*/  FMUL R13, R38.reuse, R17 ;  /* 0x00000011260d7220 */ /* 0x040fe20000400000 */
[--C-:B------:R-:W-:Y:S01]  /*7210*/  HADD2.F32 R43, -RZ, R59.reuse.H0_H0 ;  /* 0x2000003bff2b7230 */ /* 0x100fe20000004100 */
[----:B------:R-:W-:Y:S01]  /*7220*/  F2FP.F16.F32.PACK_AB R69, R15, R10 ;  /* 0x0000000a0f45723e */ /* 0x000fe200000000ff */
[C---:B------:R-:W-:Y:S01]  /*7230*/  FFMA R12, R41.reuse, R40, R12 ;  /* 0x00000028290c7223 */ /* 0x040fe2000000000c */
[C---:B------:R-:W-:Y:S01]  /*7240*/  FFMA R13, R41.reuse, R42, R13 ;  /* 0x0000002a290d7223 */ /* 0x040fe2000000000d */
[C---:B------:R-:W-:Y:S01]  /*7250*/  FMUL R14, R38.reuse, R18 ;  /* 0x00000012260e7220 */ /* 0x040fe20000400000 */
[----:B------:R-:W-:Y:S02]  /*7260*/  HADD2.F32 R40, -RZ, R59.H1_H1 ;  /* 0x3000003bff287230 */ /* 0x000fe40000004100 */
[C---:B------:R-:W-:Y:S01]  /*7270*/  FMUL R19, R38.reuse, R19 ;  /* 0x0000001326137220 */ /* 0x040fe20000400000 */
[C---:B------:R-:W-:Y:S01]  /*7280*/  FMUL R16, R38.reuse, R20 ;  /* 0x0000001426107220 */ /* 0x040fe20000400000 */
[C---:B------:R-:W-:Y:S01]  /*7290*/  FFMA R14, R41.reuse, R43, R14 ;  /* 0x0000002b290e7223 */ /* 0x040fe2000000000e */
[--C-:B------:R-:W-:Y:S02]  /*72a0*/  HADD2.F32 R43, -RZ, R64.reuse.H0_H0 ;  /* 0x20000040ff2b7230 */ /* 0x100fe40000004100 */
[C---:B------:R-:W-:Y:S01]  /*72b0*/  FFMA R19, R41.reuse, R40, R19 ;  /* 0x0000002829137223 */ /* 0x040fe20000000013 */
[----:B------:R-:W-:Y:S02]  /*72c0*/  HADD2.F32 R42, -RZ, R64.H1_H1 ;  /* 0x30000040ff2a7230 */ /* 0x000fe40000004100 */
[C---:B------:R-:W-:Y:S01]  /*72d0*/  FMUL R17, R38.reuse, R21 ;  /* 0x0000001526117220 */ /* 0x040fe20000400000 */
[--C-:B------:R-:W-:Y:S02]  /*72e0*/  HADD2.F32 R45, -RZ, R65.reuse.H0_H0 ;  /* 0x20000041ff2d7230 */ /* 0x100fe40000004100 */
[C---:B------:R-:W-:Y:S01]  /*72f0*/  FMUL R18, R38.reuse, R22 ;  /* 0x0000001626127220 */ /* 0x040fe20000400000 */
[----:B------:R-:W-:Y:S02]  /*7300*/  HADD2.F32 R40, -RZ, R65.H1_H1 ;  /* 0x30000041ff287230 */ /* 0x000fe40000004100 */
[C---:B------:R-:W-:Y:S01]  /*7310*/  FMUL R23, R38.reuse, R23 ;  /* 0x0000001726177220 */ /* 0x040fe20000400000 */
[C---:B------:R-:W-:Y:S01]  /*7320*/  FFMA R16, R41.reuse, R43, R16 ;  /* 0x0000002b29107223 */ /* 0x040fe20000000010 */
[C---:B------:R-:W-:Y:S01]  /*7330*/  FFMA R17, R41.reuse, R42, R17 ;  /* 0x0000002a29117223 */ /* 0x040fe20000000011 */
[C---:B------:R-:W-:Y:S01]  /*7340*/  FFMA R18, R41.reuse, R45, R18 ;  /* 0x0000002d29127223 */ /* 0x040fe20000000012 */
[C---:B------:R-:W-:Y:S01]  /*7350*/  FFMA R23, R41.reuse, R40, R23 ;  /* 0x0000002829177223 */ /* 0x040fe20000000017 */
[--C-:B------:R-:W-:Y:S02]  /*7360*/  HADD2.F32 R43, -RZ, R66.reuse.H0_H0 ;  /* 0x20000042ff2b7230 */ /* 0x100fe40000004100 */
[C---:B------:R-:W-:Y:S01]  /*7370*/  FMUL R20, R38.reuse, R24 ;  /* 0x0000001826147220 */ /* 0x040fe20000400000 */
        /* <DEDUP_REMOVED lines=9> */
[----:B------:R-:W-:Y:S01]  /*7410*/  FFMA R27, R41, R42, R27 ;  /* 0x0000002a291b7223 */ /* 0x000fe2000000001b */
[--C-:B------:R-:W-:Y:S02]  /*7420*/  HADD2.F32 R40, -RZ, R72.reuse.H0_H0 ;  /* 0x20000048ff287230 */ /* 0x100fe40000004100 */
[C---:B------:R-:W-:Y:S01]  /*7430*/  FMUL R24, R38.reuse, R28 ;  /* 0x0000001c26187220 */ /* 0x040fe20000400000 */
[----:B------:R-:W-:Y:S02]  /*7440*/  HADD2.F32 R42, -RZ, R72.H1_H1 ;  /* 0x30000048ff2a7230 */ /* 0x000fe40000004100 */
[C---:B------:R-:W-:Y:S01]  /*7450*/  FMUL R25, R38.reuse, R29 ;  /* 0x0000001d26197220 */ /* 0x040fe20000400000 */
[--C-:B------:R-:W-:Y:S02]  /*7460*/  HADD2.F32 R43, -RZ, R73.reuse.H0_H0 ;  /* 0x20000049ff2b7230 */ /* 0x100fe40000004100 */
[C---:B------:R-:W-:Y:S01]  /*7470*/  FMUL R26, R38.reuse, R30 ;  /* 0x0000001e261a7220 */ /* 0x040fe20000400000 */
[----:B------:R-:W-:Y:S01]  /*7480*/  F2FP.F16.F32.PACK_AB R70, R13, R12 ;  /* 0x0000000c0d46723e */ /* 0x000fe200000000ff */
[----:B------:R-:W-:Y:S01]  /*7490*/  FFMA R24, R41, R40, R24 ;  /* 0x0000002829187223 */ /* 0x000fe20000000018 */
[----:B------:R-:W-:Y:S01]  /*74a0*/  F2FP.F16.F32.PACK_AB R71, R19, R14 ;  /* 0x0000000e1347723e */ /* 0x000fe200000000ff */
[C---:B------:R-:W-:Y:S01]  /*74b0*/  FFMA R25, R41.reuse, R42, R25 ;  /* 0x0000002a29197223 */ /* 0x040fe20000000019 */
[C---:B------:R-:W-:Y:S01]  /*74c0*/  FFMA R26, R41.reuse, R43, R26 ;  /* 0x0000002b291a7223 */ /* 0x040fe2000000001a */
[----:B------:R-:W-:Y:S02]  /*74d0*/  HADD2.F32 R40, -RZ, R73.H1_H1 ;  /* 0x30000049ff287230 */ /* 0x000fe40000004100 */
[C---:B------:R-:W-:Y:S01]  /*74e0*/  FMUL R31, R38.reuse, R31 ;  /* 0x0000001f261f7220 */ /* 0x040fe20000400000 */
[----:B------:R1:W-:Y:S01]  /*74f0*/  STS.128 [R96+0x10], R68 ;  /* 0x0000104460007388 */ /* 0x0003e20000000c00 */
[--C-:B------:R-:W-:Y:S02]  /*7500*/  HADD2.F32 R43, -RZ, R74.reuse.H0_H0 ;  /* 0x2000004aff2b7230 */ /* 0x100fe40000004100 */
[C---:B------:R-:W-:Y:S01]  /*7510*/  FMUL R28, R38.reuse, R32 ;  /* 0x00000020261c7220 */ /* 0x040fe20000400000 */
[----:B------:R-:W-:Y:S02]  /*7520*/  HADD2.F32 R42, -RZ, R74.H1_H1 ;  /* 0x3000004aff2a7230 */ /* 0x000fe40000004100 */
[C---:B------:R-:W-:Y:S01]  /*7530*/  FMUL R29, R38.reuse, R33 ;  /* 0x00000021261d7220 */ /* 0x040fe20000400000 */
[----:B------:R-:W-:Y:S02]  /*7540*/  HADD2.F32 R45, -RZ, R75.H0_H0 ;  /* 0x2000004bff2d7230 */ /* 0x000fe40000004100 */
[C---:B------:R-:W-:Y:S01]  /*7550*/  FMUL R30, R38.reuse, R34 ;  /* 0x00000022261e7220 */ /* 0x040fe20000400000 */
[----:B------:R-:W-:Y:S01]  /*7560*/  FFMA R31, R41, R40, R31 ;  /* 0x00000028291f7223 */ /* 0x000fe2000000001f */
[----:B------:R-:W-:Y:S01]  /*7570*/  FMUL R35, R38, R35 ;  /* 0x0000002326237220 */ /* 0x000fe20000400000 */
[----:B------:R-:W-:Y:S01]  /*7580*/  F2FP.F16.F32.PACK_AB R104, R17, R16 ;  /* 0x000000101168723e */ /* 0x000fe200000000ff */
[----:B------:R-:W-:Y:S01]  /*7590*/  FFMA R28, R41, R43, R28 ;  /* 0x0000002b291c7223 */ /* 0x000fe2000000001c */
[----:B------:R-:W-:Y:S01]  /*75a0*/  F2FP.F16.F32.PACK_AB R105, R23, R18 ;  /* 0x000000121769723e */ /* 0x000fe200000000ff */
[----:B------:R-:W-:Y:S01]  /*75b0*/  FFMA R29, R41, R42, R29 ;  /* 0x0000002a291d7223 */ /* 0x000fe2000000001d */
[----:B------:R-:W-:Y:S01]  /*75c0*/  F2FP.F16.F32.PACK_AB R106, R21, R20 ;  /* 0x00000014156a723e */ /* 0x000fe200000000ff */
[----:B------:R-:W-:Y:S01]  /*75d0*/  FFMA R30, R41, R45, R30 ;  /* 0x0000002d291e7223 */ /* 0x000fe2000000001e */
[----:B------:R-:W-:Y:S01]  /*75e0*/  F2FP.F16.F32.PACK_AB R107, R27, R22 ;  /* 0x000000161b6b723e */ /* 0x000fe200000000ff */
[----:B------:R-:W-:Y:S01]  /*75f0*/  FFMA R35, R41, R44, R35 ;  /* 0x0000002c29237223 */ /* 0x000fe20000000023 */
[----:B------:R-:W-:Y:S02]  /*7600*/  F2FP.F16.F32.PACK_AB R108, R25, R24 ;  /* 0x00000018196c723e */ /* 0x000fe400000000ff */
[----:B------:R-:W-:Y:S01]  /*7610*/  F2FP.F16.F32.PACK_AB R109, R31, R26 ;  /* 0x0000001a1f6d723e */ /* 0x000fe200000000ff */
[----:B------:R1:W-:Y:S01]  /*7620*/  STS.128 [R95+0x20], R104 ;  /* 0x000020685f007388 */ /* 0x0003e20000000c00 */
[----:B------:R-:W-:Y:S02]  /*7630*/  F2FP.F16.F32.PACK_AB R110, R29, R28 ;  /* 0x0000001c1d6e723e */ /* 0x000fe400000000ff */
[----:B------:R-:W-:Y:S05]  /*7640*/  F2FP.F16.F32.PACK_AB R111, R35, R30 ;  /* 0x0000001e236f723e */ /* 0x000fea00000000ff */
[----:B------:R1:W-:Y:S01]  /*7650*/  STS.128 [R91+0x30], R108 ;  /* 0x0000306c5b007388 */ /* 0x0003e20000000c00 */
[----:B------:R-:W-:Y:S01]  /*7660*/  @!PT LDS RZ, [RZ] ;  /* 0x00000000fffff984 */ /* 0x000fe20000000800 */
[----:B------:R-:W-:Y:S01]  /*7670*/  @!PT LDS RZ, [RZ] ;  /* 0x00000000fffff984 */ /* 0x000fe20000000800 */
[----:B------:R-:W-:Y:S01]  /*7680*/  @!PT LDS RZ, [RZ] ;  /* 0x00000000fffff984 */ /* 0x000fe20000000800 */
[----:B------:R-:W-:Y:S01]  /*7690*/  @!PT LDS RZ, [RZ] ;  /* 0x00000000fffff984 */ /* 0x000fe20000000800 */
[----:B------:R3:W-:Y:S07]  /*76a0*/  MEMBAR.ALL.CTA ;  /* 0x0000000000007992 */ /* 0x0007ee0000008000 */
[----:B---3--:R-:W3:Y:S02]  /*76b0*/  FENCE.VIEW.ASYNC.S ;  /* 0x00000000000073c6 */ /* 0x008ee40000000000 */
[----:B---3--:R-:W-:Y:S06]  /*76c0*/  BAR.SYNC.DEFER_BLOCKING 0x1, 0x80 ;  /* 0x0042000000007b1d */ /* 0x008fec0000010000 */
[----:B------:R-:W-:Y:S05]  /*76d0*/  @P0 BRA `(.L_x_121) ;  /* 0x0000000000280947 */ /* 0x000fea0003800000 */
[----:B------:R-:W-:Y:S01]  /*76e0*/  UIADD3 UR4, UPT, UPT, UR44, 0x200, URZ ;  /* 0x000002002c047890 */ /* 0x000fe2000fffe0ff */
[----:B------:R-:W-:Y:S05]  /*76f0*/  UMOV UR51, UR36 ;  /* 0x0000002400337c82 */ /* 0x000fea0008000000 */
[----:B------:R-:W-:Y:S01]  /*7700*/  MOV R88, UR4 ;  /* 0x0000000400587c02 */ /* 0x000fe20008000f00 */
[----:B------:R-:W-:Y:S03]  /*7710*/  UIADD3 UR4, UP0, UPT, UR62, 0x680, URZ ;  /* 0x000006803e047890 */ /* 0x000fe6000ff1e0ff */
[----:B------:R-:W-:Y:S01]  /*7720*/  R2UR UR48, R88 ;  /* 0x00000000583072ca */ /* 0x000fe200000e0000 */
[----:B------:R-:W-:Y:S11]  /*7730*/  UIADD3.X UR5, UPT, UPT, URZ, UR63, URZ, UP0, !UPT ;  /* 0x0000003fff057290 */ /* 0x000ff600087fe4ff */
[----:B------:R-:W-:Y:S01]  /*7740*/  @!UPT UIADD3 URZ, UPT, UPT, URZ, URZ, URZ ;  /* 0x000000fffffff290 */ /* 0x000fe2000fffe0ff */
[----:B------:R3:W-:Y:S01]  /*7750*/  UTMASTG.3D [UR48], [UR4] ;  /* 0x00000030040073b5 */ /* 0x0007e20008010000 */
[----:B------:R0:W-:Y:S01]  /*7760*/  UTMACMDFLUSH ;  /* 0x00000000000079b7 */ /* 0x0001e20000000000 */
[----:B---3--:R-:W-:Y:S04]  /*7770*/  DEPBAR.LE SB0, 0x1 ;  /* 0x000080400000791a */ /* 0x008fe80000000000 */
.L_x_121:
[----:B------:R-:W-:Y:S05]  /*7780*/  BSYNC.RECONVERGENT B0 ;  /* 0x0000000000007941 */ /* 0x000fea0003800200 */
.L_x_120:
[----:B------:R-:W-:Y:S01]  /*7790*/  BAR.SYNC.DEFER_BLOCKING 0x1, 0x80 ;  /* 0x0042000000007b1d */ /* 0x000fe20000010000 */
[----:B------:R-:W-:Y:S01]  /*77a0*/  ISETP.NE.AND P1, PT, R100, RZ, PT ;  /* 0x000000ff6400720c */ /* 0x000fe20003f25270 */
[----:B------:R-:W-:Y:S01]  /*77b0*/  UISETP.NE.AND UP0, UPT, UR47, URZ, UPT ;  /* 0x000000ff2f00728c */ /* 0x000fe2000bf05270 */
[----:B------:R-:W-:Y:S11]  /*77c0*/  LEA R3, R46, UR44, 0x3 ;  /* 0x0000002c2e037c11 */ /* 0x000ff6000f8e18ff */
[----:B------:R-:W-:Y:S01]  /*77d0*/  @P1 SHF.L.U32 R4, R94, 0x1f, RZ ;  /* 0x0000001f5e041819 */ /* 0x000fe200000006ff */
[----:B------:R-:W-:Y:S06]  /*77e0*/  BRA.U !UP0, `(.L_x_122) ;  /* 0x0000000108247547 */ /* 0x000fec000b800000 */
[----:B------:R-:W3:Y:S01]  /*77f0*/  S2R R0, SR_CgaCtaId ;  /* 0x0000000000007919 */ /* 0x000ee20000008800 */
[----:B------:R-:W-:Y:S01]  /*7800*/  IMAD.U32 R2, RZ, RZ, UR46 ;  /* 0x0000002eff027e24 */ /* 0x000fe2000f8e00ff */
[----:B------:R-:W-:Y:S04]  /*7810*/  UIADD3 UR4, UPT, UPT, UR46, 0x1, URZ ;  /* 0x000000012e047890 */ /* 0x000fe8000fffe0ff */
[----:B------:R-:W-:Y:S01]  /*7820*/  @P1 LEA R2, R2, UR44, 0x3 ;  /* 0x0000002c02021c11 */ /* 0x000fe2000f8e18ff */
[----:B------:R-:W-:Y:S04]  /*7830*/  UISETP.NE.AND UP0, UPT, UR4, 0x4, UPT ;  /* 0x000000040400788c */ /* 0x000fe8000bf05270 */
[----:B------:R-:W-:Y:S01]  /*7840*/  @P1 VIADD R5, R2, 0xa0 ;  /* 0x000000a002051836 */ /* 0x000fe20000000000 */
[----:B------:R-:W-:Y:S04]  /*7850*/  USEL UR46, UR4, URZ, UP0 ;  /* 0x000000ff042e7287 */ /* 0x000fe80008000000 */
[----:B---3--:R-:W-:Y:S04]  /*7860*/  @P1 PRMT R0, R0, 0x654, R5 ;  /* 0x0000065400001816 */ /* 0x008fe80000000005 */
[----:B------:R3:W-:Y:S04]  /*7870*/  @P1 SYNCS.ARRIVE.TRANS64.RED.A1T0 RZ, [R0+URZ], RZ ;  /* 0x000000ff00ff19a7 */ /* 0x0007e800081004ff */
.L_x_122:
[----:B------:R-:W4:Y:S01]  /*7880*/  @P1 SYNCS.PHASECHK.TRANS64.TRYWAIT P0, [R3+URZ+0x80], R4 ;  /* 0x00008004030015a7 */ /* 0x000f2200080011ff */
[----:B------:R-:W-:Y:S01]  /*7890*/  BSSY B1, `(.L_x_123) ;  /* 0x0000016000017945 */ /* 0x000fe20003800000 */
[----:B----4-:R-:W-:Y:S03]  /*78a0*/  @P1 SEL R47, RZ, 0x1, !P0 ;  /* 0x00000001ff2f1807 */ /* 0x010fe60004000000 */
[----:B------:R-:W-:Y:S05]  /*78b0*/  @!P1 BRA `(.L_x_124) ;  /* 0x00000000004c9947 */ /* 0x000fea0003800000 */
[----:B------:R-:W-:Y:S01]  /*78c0*/  ISETP.NE.AND P0, PT, R47, RZ, PT ;  /* 0x000000ff2f00720c */ /* 0x000fe20003f05270 */
[----:B------:R-:W-:Y:S01]  /*78d0*/  BSSY B0, `(.L_x_125) ;  /* 0x000000b000007945 */ /* 0x000fe20003800000 */
[----:B------:R-:W-:Y:S11]  /*78e0*/  ISETP.NE.AND P1, PT, R60, RZ, PT ;  /* 0x000000ff3c00720c */ /* 0x000ff60003f25270 */
[----:B------:R-:W-:Y:S02]  /*78f0*/  @!UPT UIADD3 URZ, UPT, UPT, URZ, URZ, URZ ;  /* 0x000000fffffff290 */ /* 0x000fe4000fffe0ff */
[C---:B------:R-:W-:Y:S01]  /*7900*/  @P1 IMAD R6, R46.reuse, 0x2000, R97 ;  /* 0x000020002e061824 */ /* 0x040fe200078e0261 */
[C---:B------:R-:W-:Y:S01]  /*7910*/  @P1 LEA R4, R46.reuse, R95, 0xd ;  /* 0x0000005f2e041211 */ /* 0x040fe200078e68ff */
[C---:B------:R-:W-:Y:S02]  /*7920*/  @P1 IMAD R5, R46.reuse, 0x2000, R96 ;  /* 0x000020002e051824 */ /* 0x040fe400078e0260 */
[----:B------:R-:W-:Y:S01]  /*7930*/  @P1 IMAD R2, R46, 0x2000, R91 ;  /* 0x000020002e021824 */ /* 0x000fe200078e025b */
[----:B------:R-:W-:Y:S06]  /*7940*/  @P0 BRA `(.L_x_126) ;  /* 0x00000000000c0947 */ /* 0x000fec0003800000 */
[----:B---3--:R-:W-:Y:S04]  /*7950*/  SHF.L.U32 R0, R94, 0x1f, RZ ;  /* 0x0000001f5e007819 */ /* 0x008fe800000006ff */
[----:B------:R-:W3:Y:S02]  /*7960*/  SYNCS.PHASECHK.TRANS64.TRYWAIT P0, [R3+URZ+0x80], R0 ;  /* 0x00008000030075a7 */ /* 0x000ee400080011ff */
[----:B---3--:R-:W-:Y:S05]  /*7970*/  @!P0 BRA `(.L_x_127) ;  /* 0x0000003400208947 */ /* 0x008fea0003800000 */
.L_x_126:
[----:B------:R-:W-:Y:S05]  /*7980*/  BSYNC B0 ;  /* 0x0000000000007941 */ /* 0x000fea0003800000 */
.L_x_125:
[----:B------:R-:W-:Y:S02]  /*7990*/  ISETP.NE.AND P0, PT, R60, RZ, PT ;  /* 0x000000ff3c00720c */ /* 0x000fe40003f05270 */
[----:B------:R-:W-:Y:S11]  /*79a0*/  IADD3 R46, PT, PT, R46, 0x1, RZ ;  /* 0x000000012e2e7810 */ /* 0x000ff60007ffe0ff */
[----:B------:R4:W1:Y:S04]  /*79b0*/  @P0 LDS.128 R48, [R6] ;  /* 0x0000000006300984 */ /* 0x0008680000000c00 */
[----:B------:R4:W1:Y:S04]  /*79c0*/  @P0 LDS.128 R56, [R5+0x10] ;  /* 0x0000100005380984 */ /* 0x0008680000000c00 */
[----:B------:R4:W1:Y:S04]  /*79d0*/  @P0 LDS.128 R64, [R4+0x20] ;  /* 0x0000200004400984 */ /* 0x0008680000000c00 */
[----:B------:R4:W1:Y:S02]  /*79e0*/  @P0 LDS.128 R72, [R2+0x30] ;  /* 0x0000300002480984 */ /* 0x0008640000000c00 */
.L_x_124:
[----:B------:R-:W-:Y:S05]  /*79f0*/  BSYNC B1 ;  /* 0x0000000000017941 */ /* 0x000fea0003800000 */
.L_x_123:
[----:B---3--:R-:W-:Y:S05]  /*7a00*/  VIADD R0, R39, 0x20 ;  /* 0x0000002027007836 */ /* 0x008fea0000000000 */
[----:B------:R-:W-:Y:S04]  /*7a10*/  SHF.R.U32.HI R0, RZ, 0x15, R0 ;  /* 0x00000015ff007819 */ /* 0x000fe80000011600 */
[----:B------:R-:W-:Y:S11]  /*7a20*/  LOP3.LUT P0, RZ, R0, 0x3, R85, 0x48, !PT ;  /* 0x0000000300ff7812 */ /* 0x000ff60007804855 */
[----:B------:R-:W-:Y:S02]  /*7a30*/  @!UPT UIADD3 URZ, UPT, UPT, URZ, URZ, URZ ;  /* 0x000000fffffff290 */ /* 0x000fe4000fffe0ff */
[----:B------:R-:W-:Y:S05]  /*7a40*/  @!P0 BRA `(.L_x_128) ;  /* 0x0000000000408947 */ /* 0x000fea0003800000 */
[----:B------:R-:W3:Y:S01]  /*7a50*/  LDCU.64 UR8, c[0x4][0x70] ;  /* 0x01000e00ff0877ac */ /* 0x000ee20008000a00 */
[----:B------:R-:W-:Y:S01]  /*7a60*/  MOV R3, 0x0 ;  /* 0x0000000000037802 */ /* 0x000fe20000000f00 */
[----:B------:R-:W-:Y:S02]  /*7a70*/  HFMA2 R12, -RZ, RZ, 0, 5.9604644775390625e-08 ;  /* 0x00000001ff0c7431 */ /* 0x000fe400000001ff */
[----:B------:R-:W-:Y:S02]  /*7a80*/  IMAD.MOV.U32 R8, RZ, RZ, 0x192 ;  /* 0x00000192ff087424 */ /* 0x000fe400078e00ff */
[----:B------:R-:W-:Y:S01]  /*7a90*/  IMAD.MOV.U32 R13, RZ, RZ, RZ ;  /* 0x000000ffff0d7224 */ /* 0x000fe200078e00ff */
[----:B------:R-:W5:Y:S01]  /*7aa0*/  LDCU.64 UR6, c[0x4][0x78] ;  /* 0x01000f00ff0677ac */ /* 0x000f620008000a00 */
[----:B----4-:R-:W4:Y:S01]  /*7ab0*/  LDC.64 R2, c[0x4][R3] ;  /* 0x0100000003027b82 */ /* 0x010f220000000a00 */
        /* <DEDUP_REMOVED lines=9> */
.L_x_128:
[----:B------:R-:W-:Y:S05]  /*7b50*/  WARPSYNC.ALL ;  /* 0x0000000000007948 */ /* 0x000fea0003800000 */
[----:B------:R-:W-:Y:S01]  /*7b60*/  R2UR UR4, R39 ;  /* 0x00000000270472ca */ /* 0x000fe200000e0000 */
[--C-:B-1----:R-:W-:Y:S01]  /*7b70*/  HADD2.F32 R40, -RZ, R48.reuse.H0_H0 ;  /* 0x20000030ff287230 */ /* 0x102fe20000004100 */
[----:B------:R-:W1:Y:S01]  /*7b80*/  S2R R102, SR_CgaCtaId ;  /* 0x0000000000667919 */ /* 0x000e620000008800 */
[----:B------:R-:W-:Y:S01]  /*7b90*/  HADD2.F32 R43, -RZ, R48.H1_H1 ;  /* 0x30000030ff2b7230 */ /* 0x000fe20000004100 */
[----:B------:R-:W-:Y:S01]  /*7ba0*/  ISETP.NE.AND P6, PT, R100, RZ, PT ;  /* 0x000000ff6400720c */ /* 0x000fe20003fc5270 */
[----:B------:R-:W-:Y:S01]  /*7bb0*/  HADD2.F32 R42, -RZ, R49.H1_H1 ;  /* 0x30000031ff2a7230 */ /* 0x000fe20000004100 */
[----:B------:R-:W-:Y:S01]  /*7bc0*/  ISETP.NE.AND P0, PT, R99, RZ, PT ;  /* 0x000000ff6300720c */ /* 0x000fe20003f05270 */
[--C-:B------:R-:W-:Y:S01]  /*7bd0*/  HADD2.F32 R44, -RZ, R50.reuse.H1_H1 ;  /* 0x30000032ff2c7230 */ /* 0x100fe20000004100 */
[----:B------:R-:W-:Y:S01]  /*7be0*/  MOV R61, UR46 ;  /* 0x0000002e003d7c02 */ /* 0x000fe20008000f00 */
[----:B------:R-:W-:Y:S01]  /*7bf0*/  HADD2.F32 R45, -RZ, R59.H0_H0 ;  /* 0x2000003bff2d7230 */ /* 0x000fe20000004100 */
[----:B------:R-:W-:Y:S01]  /*7c00*/  BSSY.RECONVERGENT B0, `(.L_x_129) ;  /* 0x0000087000007945 */ /* 0x000fe20003800200 */
[----:B------:R-:W-:Y:S02]  /*7c10*/  LEA R62, R46, UR44, 0x3 ;  /* 0x0000002c2e3e7c11 */ /* 0x000fe4000f8e18ff */
[----:B----4-:R-:W3:Y:S04]  /*7c20*/  LDTM.x32 R4, tmem[UR4+0x20] ;  /* 0x00002004000479ee */ /* 0x010ee800082c0000 */
[----:B------:R-:W-:Y:S02]  /*7c30*/  @P6 LEA R61, R61, UR44, 0x3 ;  /* 0x0000002c3d3d6c11 */ /* 0x000fe4000f8e18ff */
[----:B------:R-:W-:Y:S02]  /*7c40*/  @P6 SHF.L.U32 R63, R94, 0x1f, RZ ;  /* 0x0000001f5e3f6819 */ /* 0x000fe400000006ff */
[----:B------:R-:W-:Y:S01]  /*7c50*/  @P6 IADD3 R61, PT, PT, R61, 0xa0, RZ ;  /* 0x000000a03d3d6810 */ /* 0x000fe20007ffe0ff */
[C---:B---3--:R-:W-:Y:S01]  /*7c60*/  FMUL R0, R38.reuse, R4 ;  /* 0x0000000426007220 */ /* 0x048fe20000400000 */
[C---:B------:R-:W-:Y:S01]  /*7c70*/  FMUL R2, R38.reuse, R5 ;  /* 0x0000000526027220 */ /* 0x040fe20000400000 */
[C---:B------:R-:W-:Y:S01]  /*7c80*/  FMUL R3, R38.reuse, R6 ;  /* 0x0000000626037220 */ /* 0x040fe20000400000 */
[C---:B------:R-:W-:Y:S01]  /*7c90*/  FMUL R7, R38.reuse, R7 ;  /* 0x0000000726077220 */ /* 0x040fe20000400000 */
[C---:B------:R-:W-:Y:S01]  /*7ca0*/  FFMA R0, R41.reuse, R40, R0 ;  /* 0x0000002829007223 */ /* 0x040fe20000000000 */
[----:B------:R-:W-:Y:S02]  /*7cb0*/  HADD2.F32 R40, -RZ, R49.H0_H0 ;  /* 0x20000031ff287230 */ /* 0x000fe40000004100 */
[C---:B------:R-:W-:Y:S01]  /*7cc0*/  FFMA R2, R41.reuse, R43, R2 ;  /* 0x0000002b29027223 */ /* 0x040fe20000000002 */
[C---:B------:R-:W-:Y:S01]  /*7cd0*/  FMUL R4, R38.reuse, R8 ;  /* 0x0000000826047220 */ /* 0x040fe20000400000 */
[--C-:B------:R-:W-:Y:S02]  /*7ce0*/  HADD2.F32 R43, -RZ, R51.reuse.H0_H0 ;  /* 0x20000033ff2b7230 */ /* 0x100fe40000004100 */
[----:B------:R-:W-:Y:S01]  /*7cf0*/  FMUL R5, R38, R9 ;  /* 0x0000000926057220 */ /* 0x000fe20000400000 */
[C---:B------:R-:W-:Y:S01]  /*7d00*/  FFMA R3, R41.reuse, R40, R3 ;  /* 0x0000002829037223 */ /* 0x040fe20000000003 */
[----:B------:R-:W-:Y:S01]  /*7d10*/  HADD2.F32 R40, -RZ, R50.H0_H0 ;  /* 0x20000032ff287230 */ /* 0x000fe20000004100 */
[----:B------:R-:W-:Y:S01]  /*7d20*/  F2FP.F16.F32.PACK_AB R52, R2, R0 ;  /* 0x000000000234723e */ /* 0x000fe200000000ff */
[C---:B------:R-:W-:Y:S01]  /*7d30*/  FFMA R7, R41.reuse, R42, R7 ;  /* 0x0000002a29077223 */ /* 0x040fe20000000007 */
[----:B------:R-:W-:Y:S02]  /*7d40*/  HADD2.F32 R42, -RZ, R51.H1_H1 ;  /* 0x30000033ff2a7230 */ /* 0x000fe40000004100 */
[C---:B------:R-:W-:Y:S01]  /*7d50*/  FMUL R6, R38.reuse, R10 ;  /* 0x0000000a26067220 */ /* 0x040fe20000400000 */
[C---:B------:R-:W-:Y:S01]  /*7d60*/  FFMA R4, R41.reuse, R40, R4 ;  /* 0x0000002829047223 */ /* 0x040fe20000000004 */
[----:B------:R-:W-:Y:S01]  /*7d70*/  FFMA R5, R41, R44, R5 ;  /* 0x0000002c29057223 */ /* 0x000fe20000000005 */
[----:B------:R-:W-:Y:S01]  /*7d80*/  F2FP.F16.F32.PACK_AB R53, R7, R3 ;  /* 0x000000030735723e */ /* 0x000fe200000000ff */
[----:B------:R-:W-:Y:S01]  /*7d90*/  FFMA R6, R41, R43, R6 ;  /* 0x0000002b29067223 */ /* 0x000fe20000000006 */
[C---:B------:R-:W-:Y:S01]  /*7da0*/  FMUL R11, R38.reuse, R11 ;  /* 0x0000000b260b7220 */ /* 0x040fe20000400000 */
[--C-:B------:R-:W-:Y:S01]  /*7db0*/  HADD2.F32 R40, -RZ, R56.reuse.H0_H0 ;  /* 0x20000038ff287230 */ /* 0x100fe20000004100 */
[----:B------:R-:W-:Y:S01]  /*7dc0*/  F2FP.F16.F32.PACK_AB R54, R5, R4 ;  /* 0x000000040536723e */ /* 0x000fe200000000ff */
[C---:B------:R-:W-:Y:S01]  /*7dd0*/  FMUL R8, R38.reuse, R12 ;  /* 0x0000000c26087220 */ /* 0x040fe20000400000 */
[C---:B------:R-:W-:Y:S01]  /*7de0*/  FFMA R11, R41.reuse, R42, R11 ;  /* 0x0000002a290b7223 */ /* 0x040fe2000000000b */
[----:B------:R-:W-:Y:S02]  /*7df0*/  HADD2.F32 R42, -RZ, R56.H1_H1 ;  /* 0x30000038ff2a7230 */ /* 0x000fe40000004100 */
[C---:B------:R-:W-:Y:S01]  /*7e00*/  FMUL R9, R38.reuse, R13 ;  /* 0x0000000d26097220 */ /* 0x040fe20000400000 */
[--C-:B------:R-:W-:Y:S02]  /*7e10*/  HADD2.F32 R43, -RZ, R57.reuse.H0_H0 ;  /* 0x20000039ff2b7230 */ /* 0x100fe40000004100 */
[----:B------:R-:W-:Y:S01]  /*7e20*/  FFMA R8, R41, R40, R8 ;  /* 0x0000002829087223 */ /* 0x000fe20000000008 */
[----:B------:R-:W-:Y:S01]  /*7e30*/  F2FP.F16.F32.PACK_AB R55, R11, R6 ;  /* 0x000000060b37723e */ /* 0x000fe200000000ff */
[----:B------:R-:W-:Y:S01]  /*7e40*/  FFMA R9, R41, R42, R9 ;  /* 0x0000002a29097223 */ /* 0x000fe20000000009 */
[C---:B------:R-:W-:Y:S01]  /*7e50*/  FMUL R10, R38.reuse, R14 ;  /* 0x0000000e260a7220 */ /* 0x040fe20000400000 */
[----:B------:R-:W-:Y:S02]  /*7e60*/  HADD2.F32 R40, -RZ, R57.H1_H1 ;  /* 0x30000039ff287230 */ /* 0x000fe40000004100 */
[C---:B------:R-:W-:Y:S01]  /*7e70*/  FMUL R15, R38.reuse, R15 ;  /* 0x0000000f260f7220 */ /* 0x040fe20000400000 */
[----:B------:R3:W-:Y:S01]  /*7e80*/  STS.128 [R97+0x2000], R52 ;  /* 0x0020003461007388 */ /* 0x0007e20000000c00 */
[----:B------:R-:W-:Y:S01]  /*7e90*/  F2FP.F16.F32.PACK_AB R68, R9, R8 ;  /* 0x000000080944723e */ /* 0x000fe200000000ff */
[C---:B------:R-:W-:Y:S01]  /*7ea0*/  FFMA R10, R41.reuse, R43, R10 ;  /* 0x0000002b290a7223 */ /* 0x040fe2000000000a */
[--C-:B------:R-:W-:Y:S02]  /*7eb0*/  HADD2.F32 R43, -RZ, R58.reuse.H0_H0 ;  /* 0x2000003aff2b7230 */ /* 0x100fe40000004100 */
[----:B------:R-:W-:Y:S01]  /*7ec0*/  FFMA R15, R41, R40, R15 ;  /* 0x00000028290f7223 */ /* 0x000fe2000000000f */
[C---:B------:R-:W-:Y:S01]  /*7ed0*/  FMUL R12, R38.reuse, R16 ;  /* 0x00000010260c7220 */ /* 0x040fe20000400000 */
[----:B------:R-:W-:Y:S02]  /*7ee0*/  HADD2.F32 R42, -RZ, R58.H1_H1 ;  /* 0x3000003aff2a7230 */ /* 0x000fe40000004100 */
[C---:B------:R-:W-:Y:S01]  /*7ef0*/  FMUL R13, R38.reuse, R17 ;  /* 0x00000011260d7220 */ /* 0x040fe20000400000 */
[C---:B------:R-:W-:Y:S01]  /*7f00*/  FMUL R14, R38.reuse, R18 ;  /* 0x00000012260e7220 */ /* 0x040fe20000400000 */
[----:B------:R-:W-:Y:S01]  /*7f10*/  F2FP.F16.F32.PACK_AB R69, R15, R10 ;  /* 0x0000000a0f45723e */ /* 0x000fe200000000ff */
[C---:B------:R-:W-:Y:S01]  /*7f20*/  FFMA R12, R41.reuse, R43, R12 ;  /* 0x0000002b290c7223 */ /* 0x040fe2000000000c */
[----:B------:R-:W-:Y:S02]  /*7f30*/  HADD2.F32 R40, -RZ, R59.H1_H1 ;  /* 0x3000003bff287230 */ /* 0x000fe40000004100 */
[C---:B------:R-:W-:Y:S01]  /*7f40*/  FFMA R13, R41.reuse, R42, R13 ;  /* 0x0000002a290d7223 */ /* 0x040fe2000000000d */
[C---:B------:R-:W-:Y:S01]  /*7f50*/  FMUL R19, R38.reuse, R19 ;  /* 0x0000001326137220 */ /* 0x040fe20000400000 */
[--C-:B------:R-:W-:Y:S02]  /*7f60*/  HADD2.F32 R43, -RZ, R64.reuse.H0_H0 ;  /* 0x20000040ff2b7230 */ /* 0x100fe40000004100 */
[C---:B------:R-:W-:Y:S01]  /*7f70*/  FMUL R16, R38.reuse, R20 ;  /* 0x0000001426107220 */ /* 0x040fe20000400000 */
[----:B------:R-:W-:Y:S02]  /*7f80*/  HADD2.F32 R42, -RZ, R64.H1_H1 ;  /* 0x30000040ff2a7230 */ /* 0x000fe40000004100 */
[C---:B------:R-:W-:Y:S01]  /*7f90*/  FMUL R17, R38.reuse, R21 ;  /* 0x0000001526117220 */ /* 0x040fe20000400000 */
[C---:B------:R-:W-:Y:S01]  /*7fa0*/  FFMA R14, R41.reuse, R45, R14 ;  /* 0x0000002d290e7223 */ /* 0x040fe2000000000e */
[C---:B------:R-:W-:Y:S01]  /*7fb0*/  FFMA R19, R41.reuse, R40, R19 ;  /* 0x0000002829137223 */ /* 0x040fe20000000013 */
[--C-:B------:R-:W-:Y:S02]  /*7fc0*/  HADD2.F32 R45, -RZ, R65.reuse.H0_H0 ;  /* 0x20000041ff2d7230 */ /* 0x100fe40000004100 */
[C---:B------:R-:W-:Y:S01]  /*7fd0*/  FFMA R16, R41.reuse, R43, R16 ;  /* 0x0000002b29107223 */ /* 0x040fe20000000010 */
[C---:B------:R-:W-:Y:S01]  /*7fe0*/  FMUL R18, R38.reuse, R22 ;  /* 0x0000001626127220 */ /* 0x040fe20000400000 */
[----:B------:R-:W-:Y:S02]  /*7ff0*/  HADD2.F32 R40, -RZ, R65.H1_H1 ;  /* 0x30000041ff287230 */ /* 0x000fe40000004100 */
[C---:B------:R-:W-:Y:S01]  /*8000*/  FFMA R17, R41.reuse, R42, R17 ;  /* 0x0000002a29117223 */ /* 0x040fe20000000011 */
[C---:B------:R-:W-:Y:S01]  /*8010*/  FMUL R23, R38.reuse, R23 ;  /* 0x0000001726177220 */ /* 0x040fe20000400000 */
[--C-:B------:R-:W-:Y:S02]  /*8020*/  HADD2.F32 R42, -RZ, R66.reuse.H0_H0 ;  /* 0x20000042ff2a7230 */ /* 0x100fe40000004100 */
[C---:B------:R-:W-:Y:S01]  /*8030*/  FMUL R20, R38.reuse, R24 ;  /* 0x0000001826147220 */ /* 0x040fe20000400000 */
[C---:B------:R-:W-:Y:S01]  /*8040*/  FFMA R18, R41.reuse, R45, R18 ;  /* 0x0000002d29127223 */ /* 0x040fe20000000012 */
        /* <DEDUP_REMOVED lines=11> */
[----:B------:R-:W-:Y:S01]  /*8100*/  FFMA R27, R41, R42, R27 ;  /* 0x0000002a291b7223 */ /* 0x000fe2000000001b */
        /* <DEDUP_REMOVED lines=17> */
[--C-:B------:R-:W-:Y:S02]  /*8220*/  HADD2.F32 R45, -RZ, R75.reuse.H0_H0 ;  /* 0x2000004bff2d7230 */ /* 0x100fe40000004100 */
[C---:B------:R-:W-:Y:S01]  /*8230*/  FMUL R30, R38.reuse, R34 ;  /* 0x00000022261e7220 */ /* 0x040fe20000400000 */
[----:B------:R-:W-:Y:S02]  /*8240*/  HADD2.F32 R44, -RZ, R75.H1_H1 ;  /* 0x3000004bff2c7230 */ /* 0x000fe40000004100 */
[----:B------:R-:W-:Y:S01]  /*8250*/  FFMA R31, R41, R40, R31 ;  /* 0x00000028291f7223 */ /* 0x000fe2000000001f */
[----:B------:R-:W-:Y:S01]  /*8260*/  FMUL R35, R38, R35 ;  /* 0x0000002326237220 */ /* 0x000fe20000400000 */
[----:B---3--:R-:W-:Y:S01]  /*8270*/  F2FP.F16.F32.PACK_AB R52, R17, R16 ;  /* 0x000000101134723e */ /* 0x008fe200000000ff */
        /* <DEDUP_REMOVED lines=11> */
[----:B------:R-:W-:Y:S02]  /*8330*/  F2FP.F16.F32.PACK_AB R107, R35, R30 ;  /* 0x0000001e236b723e */ /* 0x000fe400000000ff */
[----:B-1----:R-:W-:Y:S03]  /*8340*/  @P6 PRMT R61, R102, 0x654, R61 ;  /* 0x00000654663d6816 */ /* 0x002fe6000000003d */
[----:B------:R4:W-:Y:S01]  /*8350*/  STS.128 [R91+0x2030], R104 ;  /* 0x002030685b007388 */ /* 0x0009e20000000c00 */
[----:B------:R-:W-:Y:S01]  /*8360*/  @!PT LDS RZ, [RZ] ;  /* 0x00000000fffff984 */ /* 0x000fe20000000800 */
[----:B------:R-:W-:Y:S01]  /*8370*/  @!PT LDS RZ, [RZ] ;  /* 0x00000000fffff984 */ /* 0x000fe20000000800 */
[----:B------:R-:W-:Y:S01]  /*8380*/  @!PT LDS RZ, [RZ] ;  /* 0x00000000fffff984 */ /* 0x000fe20000000800 */
[----:B------:R-:W-:Y:S01]  /*8390*/  @!PT LDS RZ, [RZ] ;  /* 0x00000000fffff984 */ /* 0x000fe20000000800 */
[----:B------:R1:W-:Y:S07]  /*83a0*/  MEMBAR.ALL.CTA ;  /* 0x0000000000007992 */ /* 0x0003ee0000008000 */
[----:B-1----:R-:W1:Y:S02]  /*83b0*/  FENCE.VIEW.ASYNC.S ;  /* 0x00000000000073c6 */ /* 0x002e640000000000 */
[----:B-1----:R-:W-:Y:S06]  /*83c0*/  BAR.SYNC.DEFER_BLOCKING 0x1, 0x80 ;  /* 0x0042000000007b1d */ /* 0x002fec0000010000 */
[----:B------:R-:W-:Y:S05]  /*83d0*/  @P0 BRA `(.L_x_130) ;  /* 0x0000000000240947 */ /* 0x000fea0003800000 */
[----:B------:R-:W-:Y:S02]  /*83e0*/  UIADD3 UR4, UP0, UPT, UR62, 0x680, URZ ;  /* 0x000006803e047890 */ /* 0x000fe4000ff1e0ff */
[----:B------:R-:W-:Y:S02]  /*83f0*/  UIADD3 UR9, UPT, UPT, UR49, 0x20, URZ ;  /* 0x0000002031097890 */ /* 0x000fe4000fffe0ff */
[----:B------:R-:W-:Y:S02]  /*8400*/  UIADD3 UR8, UPT, UPT, UR44, 0x2200, URZ ;  /* 0x000022002c087890 */ /* 0x000fe4000fffe0ff */
[----:B------:R-:W-:Y:S01]  /*8410*/  UIADD3.X UR5, UPT, UPT, URZ, UR63, URZ, UP0, !UPT ;  /* 0x0000003fff057290 */ /* 0x000fe200087fe4ff */
[----:B------:R-:W-:Y:S01]  /*8420*/  UMOV UR10, UR50 ;  /* 0x00000032000a7c82 */ /* 0x000fe20008000000 */
[----:B------:R-:W-:Y:S07]  /*8430*/  UMOV UR11, UR36 ;  /* 0x00000024000b7c82 */ /* 0x000fee0008000000 */
[----:B------:R1:W-:Y:S01]  /*8440*/  UTMASTG.3D [UR8], [UR4] ;  /* 0x00000008040073b5 */ /* 0x0003e20008010000 */
[----:B------:R0:W-:Y:S01]  /*8450*/  UTMACMDFLUSH ;  /* 0x00000000000079b7 */ /* 0x0001e20000000000 */
[----:B-1----:R-:W-:Y:S04]  /*8460*/  DEPBAR.LE SB0, 0x1 ;  /* 0x000080400000791a */ /* 0x002fe80000000000 */
.L_x_130:
[----:B------:R-:W-:Y:S05]  /*8470*/  BSYNC.RECONVERGENT B0 ;  /* 0x0000000000007941 */ /* 0x000fea0003800200 */
.L_x_129:
[----:B------:R-:W-:Y:S01]  /*8480*/  BAR.SYNC.DEFER_BLOCKING 0x1, 0x80 ;  /* 0x0042000000007b1d */ /* 0x000fe20000010000 */
[----:B------:R-:W-:Y:S04]  /*8490*/  UIADD3 UR4, UPT, UPT, UR46, 0x1, URZ ;  /* 0x000000012e047890 */ /* 0x000fe8000fffe0ff */
[----:B------:R-:W-:Y:S04]  /*84a0*/  UISETP.NE.AND UP0, UPT, UR4, 0x4, UPT ;  /* 0x000000040400788c */ /* 0x000fe8000bf05270 */
[----:B------:R-:W-:Y:S01]  /*84b0*/  USEL UR45, UR4, URZ, UP0 ;  /* 0x000000ff042d7287 */ /* 0x000fe20008000000 */
[----:B------:R1:W-:Y:S01]  /*84c0*/  @P6 SYNCS.ARRIVE.TRANS64.RED.A1T0 RZ, [R61+URZ], RZ ;  /* 0x000000ff3dff69a7 */ /* 0x0003e200081004ff */
[----:B------:R-:W-:Y:S01]  /*84d0*/  BSSY B1, `(.L_x_131) ;  /* 0x0000017000017945 */ /* 0x000fe20003800000 */
[----:B------:R-:W3:Y:S02]  /*84e0*/  @P6 SYNCS.PHASECHK.TRANS64.TRYWAIT P0, [R62+URZ+0x80], R63 ;  /* 0x0000803f3e0065a7 */ /* 0x000ee400080011ff */
[----:B---3--:R-:W-:Y:S01]  /*84f0*/  @P6 SEL R47, RZ, 0x1, !P0 ;  /* 0x00000001ff2f6807 */ /* 0x008fe20004000000 */
[----:B-1----:R-:W-:Y:S06]  /*8500*/  @!P6 BRA `(.L_x_132) ;  /* 0x00000000004ce947 */ /* 0x002fec0003800000 */
        /* <DEDUP_REMOVED lines=9> */
[----:B------:R-:W-:Y:S04]  /*85a0*/  SHF.L.U32 R5, R94, 0x1f, RZ ;  /* 0x0000001f5e057819 */ /* 0x000fe800000006ff */
[----:B------:R-:W1:Y:S02]  /*85b0*/  SYNCS.PHASECHK.TRANS64.TRYWAIT P0, [R62+URZ+0x80], R5 ;  /* 0x000080053e0075a7 */ /* 0x000e6400080011ff */
[----:B-1----:R-:W-:Y:S05]  /*85c0*/  @!P0 BRA `(.L_x_135) ;  /* 0x0000002800208947 */ /* 0x002fea0003800000 */
.L_x_134:
[----:B------:R-:W-:Y:S05]  /*85d0*/  BSYNC B0 ;  /* 0x0000000000007941 */ /* 0x000fea0003800000 */
.L_x_133:
[----:B------:R-:W-:Y:S02]  /*85e0*/  ISETP.NE.AND P0, PT, R60, RZ, PT ;  /* 0x000000ff3c00720c */ /* 0x000fe40003f05270 */
[----:B------:R-:W-:Y:S11]  /*85f0*/  IADD3 R46, PT, PT, R46, 0x1, RZ ;  /* 0x000000012e2e7810 */ /* 0x000ff60007ffe0ff */
[----:B------:R3:W1:Y:S04]  /*8600*/  @P0 LDS.128 R48, [R4] ;  /* 0x0000000004300984 */ /* 0x0006680000000c00 */
[----:B------:R3:W1:Y:S04]  /*8610*/  @P0 LDS.128 R56, [R3+0x10] ;  /* 0x0000100003380984 */ /* 0x0006680000000c00 */
[----:B------:R3:W1:Y:S04]  /*8620*/  @P0 LDS.128 R64, [R2+0x20] ;  /* 0x0000200002400984 */ /* 0x0006680000000c00 */
[----:B------:R3:W1:Y:S02]  /*8630*/  @P0 LDS.128 R72, [R0+0x30] ;  /* 0x0000300000480984 */ /* 0x0006640000000c00 */
.L_x_132:
[----:B------:R-:W-:Y:S05]  /*8640*/  BSYNC B1 ;  /* 0x0000000000017941 */ /* 0x000fea0003800000 */
.L_x_131:
[----:B---3--:R-:W-:Y:S05]  /*8650*/  VIADD R0, R39, 0x40 ;  /* 0x0000004027007836 */ /* 0x008fea0000000000 */
[----:B------:R-:W-:Y:S04]  /*8660*/  SHF.R.U32.HI R0, RZ, 0x15, R0 ;  /* 0x00000015ff007819 */ /* 0x000fe80000011600 */
[----:B------:R-:W-:Y:S11]  /*8670*/  LOP3.LUT P0, RZ, R0, 0x3, R85, 0x48, !PT ;  /* 0x0000000300ff7812 */ /* 0x000ff60007804855 */
[----:B------:R-:W-:Y:S02]  /*8680*/  @!UPT UIADD3 URZ, UPT, UPT, URZ, URZ, URZ ;  /* 0x000000fffffff290 */ /* 0x000fe4000fffe0ff */
[----:B------:R-:W-:Y:S05]  /*8690*/  @!P0 BRA `(.L_x_136) ;  /* 0x0000000000408947 */ /* 0x000fea0003800000 */
[----:B------:R-:W1:Y:S01]  /*86a0*/  LDCU.64 UR8, c[0x4][0x70] ;  /* 0x01000e00ff0877ac */ /* 0x000e620008000a00 */
[----:B------:R-:W-:Y:S01]  /*86b0*/  MOV R3, 0x0 ;  /* 0x0000000000037802 */ /* 0x000fe20000000f00 */
[----:B------:R-:W-:Y:S02]  /*86c0*/  HFMA2 R12, -RZ, RZ, 0, 5.9604644775390625e-08 ;  /* 0x00000001ff0c7431 */ /* 0x000fe400000001ff */
[----:B------:R-:W-:Y:S02]  /*86d0*/  IMAD.MOV.U32 R8, RZ, RZ, 0x192 ;  /* 0x00000192ff087424 */ /* 0x000fe400078e00ff */
[----:B------:R-:W-:Y:S01]  /*86e0*/  IMAD.MOV.U32 R13, RZ, RZ, RZ ;  /* 0x000000ffff0d7224 */ /* 0x000fe200078e00ff */
[----:B------:R-:W3:Y:S01]  /*86f0*/  LDCU.64 UR6, c[0x4][0x78] ;  /* 0x01000f00ff0677ac */ /* 0x000ee20008000a00 */
[----:B------:R-:W2:Y:S01]  /*8700*/  LDC.64 R2, c[0x4][R3] ;  /* 0x0100000003027b82 */ /* 0x000ea20000000a00 */
[----:B------:R-:W5:Y:S01]  /*8710*/  LDCU.64 UR4, c[0x4][0x10] ;  /* 0x01000200ff0477ac */ /* 0x000f620008000a00 */
[----:B-1----:R-:W-:Y:S01]  /*8720*/  MOV R5, UR9 ;  /* 0x0000000900057c02 */ /* 0x002fe20008000f00 */
[----:B------:R-:W-:Y:S01]  /*8730*/  IMAD.U32 R4, RZ, RZ, UR8 ;  /* 0x00000008ff047e24 */ /* 0x000fe2000f8e00ff */
[----:B---3--:R-:W-:Y:S01]  /*8740*/  MOV R7, UR7 ;  /* 0x0000000700077c02 */ /* 0x008fe20008000f00 */
[----:B------:R-:W-:Y:S01]  /*8750*/  IMAD.U32 R6, RZ, RZ, UR6 ;  /* 0x00000006ff067e24 */ /* 0x000fe2000f8e00ff */
[----:B-----5:R-:W-:Y:S01]  /*8760*/  MOV R11, UR5 ;  /* 0x00000005000b7c02 */ /* 0x020fe20008000f00 */
[----:B------:R-:W-:Y:S02]  /*8770*/  IMAD.U32 R10, RZ, RZ, UR4 ;  /* 0x00000004ff0a7e24 */ /* 0x000fe4000f8e00ff */
[----:B------:R-:W-:Y:S07]  /*8780*/  LEPC R20, `(.L_x_136) ;  /* 0x000000001014794e */ /* 0x000fee0000000000 */
[----:B--2-4-:R-:W-:Y:S05]  /*8790*/  CALL.ABS.NOINC R2 ;  /* 0x0000000002007343 */ /* 0x014fea0003c00000 */
.L_x_136:
[----:B------:R-:W-:Y:S05]  /*87a0*/  WARPSYNC.ALL ;  /* 0x0000000000007948 */ /* 0x000fea0003800000 */
[----:B------:R-:W-:Y:S01]  /*87b0*/  R2UR UR4, R39 ;  /* 0x00000000270472ca */ /* 0x000fe200000e0000 */
[--C-:B-1----:R-:W-:Y:S01]  /*87c0*/  HADD2.F32 R40, -RZ, R48.reuse.H0_H0 ;  /* 0x20000030ff287230 */ /* 0x102fe20000004100 */
[----:B------:R-:W-:Y:S01]  /*87d0*/  ISETP.NE.AND P6, PT, R100, RZ, PT ;  /* 0x000000ff6400720c */ /* 0x000fe20003fc5270 */
[----:B------:R-:W-:Y:S01]  /*87e0*/  HADD2.F32 R43, -RZ, R48.H1_H1 ;  /* 0x30000030ff2b7230 */ /* 0x000fe20000004100 */
[----:B------:R-:W-:Y:S01]  /*87f0*/  ISETP.NE.AND P0, PT, R99, RZ, PT ;  /* 0x000000ff6300720c */ /* 0x000fe20003f05270 */
[----:B------:R-:W-:Y:S01]  /*8800*/  HADD2.F32 R42, -RZ, R49.H0_H0 ;  /* 0x20000031ff2a7230 */ /* 0x000fe20000004100 */
[----:B------:R-:W-:Y:S01]  /*8810*/  MOV R61, UR45 ;  /* 0x0000002d003d7c02 */ /* 0x000fe20008000f00 */
[--C-:B------:R-:W-:Y:S01]  /*8820*/  HADD2.F32 R45, -RZ, R51.reuse.H0_H0 ;  /* 0x20000033ff2d7230 */ /* 0x100fe20000004100 */
[----:B------:R-:W-:Y:S01]  /*8830*/  BSSY.RECONVERGENT B0, `(.L_x_137) ;  /* 0x0000088000007945 */ /* 0x000fe20003800200 */
[----:B------:R-:W-:Y:S01]  /*8840*/  HADD2.F32 R44, -RZ, R51.H1_H1 ;  /* 0x30000033ff2c7230 */ /* 0x000fe20000004100 */
[----:B------:R-:W-:Y:S03]  /*8850*/  LEA R62, R46, UR44, 0x3 ;  /* 0x0000002c2e3e7c11 */ /* 0x000fe6000f8e18ff */
[----:B------:R-:W1:Y:S02]  /*8860*/  LDTM.x32 R4, tmem[UR4+0x40] ;  /* 0x00004004000479ee */ /* 0x000e6400082c0000 */
[----:B------:R-:W-:Y:S02]  /*8870*/  @P6 LEA R61, R61, UR44, 0x3 ;  /* 0x0000002c3d3d6c11 */ /* 0x000fe4000f8e18ff */
[----:B------:R-:W-:Y:S02]  /*8880*/  @P6 SHF.L.U32 R63, R94, 0x1f, RZ ;  /* 0x0000001f5e3f6819 */ /* 0x000fe400000006ff */
[----:B------:R-:W-:Y:S04]  /*8890*/  @P6 IADD3 R61, PT, PT, R61, 0xa0, RZ ;  /* 0x000000a03d3d6810 */ /* 0x000fe80007ffe0ff */
[----:B------:R-:W-:Y:S01]  /*88a0*/  @P6 PRMT R61, R102, 0x654, R61 ;  /* 0x00000654663d6816 */ /* 0x000fe2000000003d */
[C---:B-1----:R-:W-:Y:S01]  /*88b0*/  FMUL R0, R38.reuse, R4 ;  /* 0x0000000426007220 */ /* 0x042fe20000400000 */
        /* <DEDUP_REMOVED lines=10> */
[----:B----4-:R-:W-:Y:S01]  /*8960*/  F2FP.F16.F32.PACK_AB R68, R2, R0 ;  /* 0x000000000244723e */ /* 0x010fe200000000ff */
[C---:B------:R-:W-:Y:S01]  /*8970*/  FFMA R7, R41.reuse, R40, R7 ;  /* 0x0000002829077223 */ /* 0x040fe20000000007 */
[----:B------:R-:W-:Y:S01]  /*8980*/  FFMA R4, R41, R43, R4 ;  /* 0x0000002b29047223 */ /* 0x000fe20000000004 */
[C---:B------:R-:W-:Y:S01]  /*8990*/  FMUL R5, R38.reuse, R9 ;  /* 0x0000000926057220 */ /* 0x040fe20000400000 */
[C---:B------:R-:W-:Y:S01]  /*89a0*/  FMUL R6, R38.reuse, R10 ;  /* 0x0000000a26067220 */ /* 0x040fe20000400000 */
[C---:B------:R-:W-:Y:S01]  /*89b0*/  FMUL R11, R38.reuse, R11 ;  /* 0x0000000b260b7220 */ /* 0x040fe20000400000 */
[--C-:B------:R-:W-:Y:S01]  /*89c0*/  HADD2.F32 R40, -RZ, R56.reuse.H0_H0 ;  /* 0x20000038ff287230 */ /* 0x100fe20000004100 */
[----:B------:R-:W-:Y:S01]  /*89d0*/  F2FP.F16.F32.PACK_AB R69, R7, R3 ;  /* 0x000000030745723e */ /* 0x000fe200000000ff */
[C---:B------:R-:W-:Y:S01]  /*89e0*/  FFMA R5, R41.reuse, R42, R5 ;  /* 0x0000002a29057223 */ /* 0x040fe20000000005 */
[C---:B------:R-:W-:Y:S01]  /*89f0*/  FFMA R6, R41.reuse, R45, R6 ;  /* 0x0000002d29067223 */ /* 0x040fe20000000006 */
[----:B------:R-:W-:Y:S01]  /*8a00*/  FFMA R11, R41, R44, R11 ;  /* 0x0000002c290b7223 */ /* 0x000fe2000000000b */
[C---:B------:R-:W-:Y:S01]  /*8a10*/  FMUL R8, R38.reuse, R12 ;  /* 0x0000000c26087220 */ /* 0x040fe20000400000 */
[----:B------:R-:W-:Y:S01]  /*8a20*/  HADD2.F32 R42, -RZ, R56.H1_H1 ;  /* 0x30000038ff2a7230 */ /* 0x000fe20000004100 */
[----:B------:R-:W-:Y:S01]  /*8a30*/  F2FP.F16.F32.PACK_AB R70, R5, R4 ;  /* 0x000000040546723e */ /* 0x000fe200000000ff */
[C---:B------:R-:W-:Y:S01]  /*8a40*/  FMUL R9, R38.reuse, R13 ;  /* 0x0000000d26097220 */ /* 0x040fe20000400000 */
[----:B------:R-:W-:Y:S01]  /*8a50*/  F2FP.F16.F32.PACK_AB R71, R11, R6 ;  /* 0x000000060b47723e */ /* 0x000fe200000000ff */
[C---:B------:R-:W-:Y:S01]  /*8a60*/  FFMA R8, R41.reuse, R40, R8 ;  /* 0x0000002829087223 */ /* 0x040fe20000000008 */
[--C-:B------:R-:W-:Y:S02]  /*8a70*/  HADD2.F32 R43, -RZ, R57.reuse.H0_H0 ;  /* 0x20000039ff2b7230 */ /* 0x100fe40000004100 */
[----:B------:R-:W-:Y:S01]  /*8a80*/  FFMA R9, R41, R42, R9 ;  /* 0x0000002a29097223 */ /* 0x000fe20000000009 */
[C---:B------:R-:W-:Y:S01]  /*8a90*/  FMUL R10, R38.reuse, R14 ;  /* 0x0000000e260a7220 */ /* 0x040fe20000400000 */
[----:B------:R1:W-:Y:S01]  /*8aa0*/  STS.128 [R97+0x4000], R68 ;  /* 0x0040004461007388 */ /* 0x0003e20000000c00 */
[----:B------:R-:W-:Y:S02]  /*8ab0*/  HADD2.F32 R40, -RZ, R57.H1_H1 ;  /* 0x30000039ff287230 */ /* 0x000fe40000004100 */
[C---:B------:R-:W-:Y:S01]  /*8ac0*/  FMUL R15, R38.reuse, R15 ;  /* 0x0000000f260f7220 */ /* 0x040fe20000400000 */
[----:B------:R-:W-:Y:S01]  /*8ad0*/  F2FP.F16.F32.PACK_AB R52, R9, R8 ;  /* 0x000000080934723e */ /* 0x000fe200000000ff */
[C---:B------:R-:W-:Y:S01]  /*8ae0*/  FFMA R10, R41.reuse, R43, R10 ;  /* 0x0000002b290a7223 */ /* 0x040fe2000000000a */
[--C-:B------:R-:W-:Y:S02]  /*8af0*/  HADD2.F32 R42, -RZ, R58.reuse.H0_H0 ;  /* 0x2000003aff2a7230 */ /* 0x100fe40000004100 */
        /* <DEDUP_REMOVED lines=60> */
[----:B-1----:R-:W-:Y:S01]  /*8ec0*/  F2FP.F16.F32.PACK_AB R68, R17, R16 ;  /* 0x000000101144723e */ /* 0x002fe200000000ff */
        /* <DEDUP_REMOVED lines=30> */
.L_x_138:
[----:B------:R-:W-:Y:S05]  /*90b0*/  BSYNC.RECONVERGENT B0 ;  /* 0x0000000000007941 */ /* 0x000fea0003800200 */
.L_x_137:
[----:B------:R-:W-:Y:S01]  /*90c0*/  BAR.SYNC.DEFER_BLOCKING 0x1, 0x80 ;  /* 0x0042000000007b1d */ /* 0x000fe20000010000 */
[----:B------:R-:W-:Y:S04]  /*90d0*/  UIADD3 UR4, UPT, UPT, UR45, 0x1, URZ ;  /* 0x000000012d047890 */ /* 0x000fe8000fffe0ff */
[----:B------:R-:W-:Y:S04]  /*90e0*/  UISETP.NE.AND UP0, UPT, UR4, 0x4, UPT ;  /* 0x000000040400788c */ /* 0x000fe8000bf05270 */
[----:B------:R-:W-:Y:S01]  /*90f0*/  USEL UR46, UR4, URZ, UP0 ;  /* 0x000000ff042e7287 */ /* 0x000fe20008000000 */
[----:B------:R1:W-:Y:S01]  /*9100*/  @P6 SYNCS.ARRIVE.TRANS64.RED.A1T0 RZ, [R61+URZ], RZ ;  /* 0x000000ff3dff69a7 */ /* 0x0003e200081004ff */
[----:B------:R-:W-:Y:S01]  /*9110*/  BSSY B1, `(.L_x_139) ;  /* 0x0000017000017945 */ /* 0x000fe20003800000 */
[----:B------:R-:W4:Y:S02]  /*9120*/  @P6 SYNCS.PHASECHK.TRANS64.TRYWAIT P0, [R62+URZ+0x80], R63 ;  /* 0x0000803f3e0065a7 */ /* 0x000f2400080011ff */
[----:B----4-:R-:W-:Y:S01]  /*9130*/  @P6 SEL R47, RZ, 0x1, !P0 ;  /* 0x00000001ff2f6807 */ /* 0x010fe20004000000 */
        /* <DEDUP_REMOVED lines=13> */
.L_x_142:
[----:B------:R-:W-:Y:S05]  /*9210*/  BSYNC B0 ;  /* 0x0000000000007941 */ /* 0x000fea0003800000 */
.L_x_141:
[----:B------:R-:W-:Y:S11]  /*9220*/  ISETP.NE.AND P0, PT, R60, RZ, PT ;  /* 0x000000ff3c00720c */ /* 0x000ff60003f05270 */
[----:B------:R-:W-:Y:S02]  /*9230*/  @!UPT UIADD3 URZ, UPT, UPT, URZ, URZ, URZ ;  /* 0x000000fffffff290 */ /* 0x000fe4000fffe0ff */
[----:B------:R4:W1:Y:S04]  /*9240*/  @P0 LDS.128 R48, [R3] ;  /* 0x0000000003300984 */ /* 0x0008680000000c00 */
[----:B------:R4:W1:Y:S04]  /*9250*/  @P0 LDS.128 R56, [R2+0x10] ;  /* 0x0000100002380984 */ /* 0x0008680000000c00 */
[----:B------:R4:W1:Y:S04]  /*9260*/  @P0 LDS.128 R64, [R0+0x20] ;  /* 0x0000200000400984 */ /* 0x0008680000000c00 */
[----:B------:R4:W1:Y:S02]  /*9270*/  @P0 LDS.128 R72, [R46+0x30] ;  /* 0x000030002e480984 */ /* 0x0008640000000c00 */
.L_x_140:
[----:B------:R-:W-:Y:S05]  /*9280*/  BSYNC B1 ;  /* 0x0000000000017941 */ /* 0x000fea0003800000 */
.L_x_139:
[----:B----4-:R-:W-:Y:S05]  /*9290*/  VIADD R0, R39, 0x60 ;  /* 0x0000006027007836 */ /* 0x010fea0000000000 */
        /* <DEDUP_REMOVED lines=9> */
[----:B------:R-:W4:Y:S01]  /*9330*/  LDCU.64 UR6, c[0x4][0x78] ;  /* 0x01000f00ff0677ac */ /* 0x000f220008000a00 */
[----:B------:R-:W2:Y:S01]  /*9340*/  LDC.64 R2, c[0x4][R3] ;  /* 0x0100000003027b82 */ /* 0x000ea20000000a00 */
[----:B------:R-:W5:Y:S01]  /*9350*/  LDCU.64 UR4, c[0x4][0x10] ;  /* 0x01000200ff0477ac */ /* 0x000f620008000a00 */
[----:B-1----:R-:W-:Y:S01]  /*9360*/  MOV R5, UR9 ;  /* 0x0000000900057c02 */ /* 0x002fe20008000f00 */
[----:B------:R-:W-:Y:S01]  /*9370*/  IMAD.U32 R4, RZ, RZ, UR8 ;  /* 0x00000008ff047e24 */ /* 0x000fe2000f8e00ff */
[----:B----4-:R-:W-:Y:S01]  /*9380*/  MOV R7, UR7 ;  /* 0x0000000700077c02 */ /* 0x010fe20008000f00 */
[----:B------:R-:W-:Y:S01]  /*9390*/  IMAD.U32 R6, RZ, RZ, UR6 ;  /* 0x00000006ff067e24 */ /* 0x000fe2000f8e00ff */
[----:B-----5:R-:W-:Y:S01]  /*93a0*/  MOV R11, UR5 ;  /* 0x00000005000b7c02 */ /* 0x020fe20008000f00 */
[----:B------:R-:W-:Y:S02]  /*93b0*/  IMAD.U32 R10, RZ, RZ, UR4 ;  /* 0x00000004ff0a7e24 */ /* 0x000fe4000f8e00ff */
[----:B------:R-:W-:Y:S07]  /*93c0*/  LEPC R20, `(.L_x_144) ;  /* 0x000000001014794e */ /* 0x000fee0000000000 */
[----:B--23--:R-:W-:Y:S05]  /*93d0*/  CALL.ABS.NOINC R2 ;  /* 0x0000000002007343 */ /* 0x00cfea0003c00000 */
.L_x_144:
[----:B------:R-:W-:Y:S01]  /*93e0*/  ISETP.NE.AND P0, PT, R99, RZ, PT ;  /* 0x000000ff6300720c */ /* 0x000fe20003f05270 */
[----:B------:R-:W-:Y:S05]  /*93f0*/  WARPSYNC.ALL ;  /* 0x0000000000007948 */ /* 0x000fea0003800000 */
[----:B------:R-:W-:Y:S01]  /*9400*/  R2UR UR4, R39 ;  /* 0x00000000270472ca */ /* 0x000fe200000e0000 */
[--C-:B-1----:R-:W-:Y:S01]  /*9410*/  HADD2.F32 R40, -RZ, R48.reuse.H0_H0 ;  /* 0x20000030ff287230 */ /* 0x102fe20000004100 */
[----:B------:R-:W-:Y:S01]  /*9420*/  IADD3 R101, PT, PT, R101, 0x110, RZ ;  /* 0x0000011065657810 */ /* 0x000fe20007ffe0ff */
[----:B------:R-:W-:Y:S01]  /*9430*/  HADD2.F32 R42, -RZ, R48.H1_H1 ;  /* 0x30000030ff2a7230 */ /* 0x000fe20000004100 */
[----:B------:R-:W-:Y:S01]  /*9440*/  BSSY.RECONVERGENT B0, `(.L_x_145) ;  /* 0x0000088000007945 */ /* 0x000fe20003800200 */
[--C-:B------:R-:W-:Y:S01]  /*9450*/  HADD2.F32 R43, -RZ, R49.reuse.H0_H0 ;  /* 0x20000031ff2b7230 */ /* 0x100fe20000004100 */
[----:B------:R-:W-:Y:S01]  /*9460*/  LOP3.LUT R101, R101, 0xfefffff8, RZ, 0xc0, !PT ;  /* 0xfefffff865657812 */ /* 0x000fe200078ec0ff */
[----:B------:R-:W-:Y:S02]  /*9470*/  HADD2.F32 R44, -RZ, R49.H1_H1 ;  /* 0x30000031ff2c7230 */ /* 0x000fe40000004100 */
[--C-:B------:R-:W-:Y:S02]  /*9480*/  HADD2.F32 R45, -RZ, R50.reuse.H0_H0 ;  /* 0x20000032ff2d7230 */ /* 0x100fe40000004100 */
[----:B------:R-:W-:Y:S02]  /*9490*/  HADD2.F32 R46, -RZ, R50.H1_H1 ;  /* 0x30000032ff2e7230 */ /* 0x000fe40000004100 */
[----:B------:R-:W1:Y:S01]  /*94a0*/  LDTM.x32 R4, tmem[UR4+0x60] ;  /* 0x00006004000479ee */ /* 0x000e6200082c0000 */
[----:B------:R-:W-:Y:S01]  /*94b0*/  NOP ;  /* 0x0000000000007918 */ /* 0x000fe20000000000 */
[----:B-1----:R1:W-:Y:S01]  /*94c0*/  SYNCS.ARRIVE.TRANS64.RED.A1T0 RZ, [R101+URZ], RZ ;  /* 0x000000ff65ff79a7 */ /* 0x0023e200081004ff */
[--C-:B------:R-:W-:Y:S02]  /*94d0*/  HADD2.F32 R47, -RZ, R51.reuse.H0_H0 ;  /* 0x20000033ff2f7230 */ /* 0x100fe40000004100 */
[----:B------:R-:W-:Y:S02]  /*94e0*/  HADD2.F32 R48, -RZ, R51.H1_H1 ;  /* 0x30000033ff307230 */ /* 0x000fe40000004100 */
[--C-:B------:R-:W-:Y:S02]  /*94f0*/  HADD2.F32 R49, -RZ, R56.reuse.H0_H0 ;  /* 0x20000038ff317230 */ /* 0x100fe40000004100 */
[----:B------:R-:W-:Y:S02]  /*9500*/  HADD2.F32 R51, -RZ, R56.H1_H1 ;  /* 0x30000038ff337230 */ /* 0x000fe40000004100 */
[--C-:B------:R-:W-:Y:S02]  /*9510*/  HADD2.F32 R50, -RZ, R57.reuse.H0_H0 ;  /* 0x20000039ff327230 */ /* 0x100fe40000004100 */
[----:B---3--:R-:W-:Y:S02]  /*9520*/  HADD2.F32 R52, -RZ, R57.H1_H1 ;  /* 0x30000039ff347230 */ /* 0x008fe40000004100 */
[--C-:B------:R-:W-:Y:S02]  /*9530*/  HADD2.F32 R53, -RZ, R58.reuse.H0_H0 ;  /* 0x2000003aff357230 */ /* 0x100fe40000004100 */
[----:B------:R-:W-:Y:S02]  /*9540*/  HADD2.F32 R54, -RZ, R58.H1_H1 ;  /* 0x3000003aff367230 */ /* 0x000fe40000004100 */
[--C-:B------:R-:W-:Y:S02]  /*9550*/  HADD2.F32 R55, -RZ, R59.reuse.H0_H0 ;  /* 0x2000003bff377230 */ /* 0x100fe40000004100 */
[----:B------:R-:W-:Y:S02]  /*9560*/  HADD2.F32 R56, -RZ, R59.H1_H1 ;  /* 0x3000003bff387230 */ /* 0x000fe40000004100 */
[--C-:B------:R-:W-:Y:S02]  /*9570*/  HADD2.F32 R57, -RZ, R64.reuse.H0_H0 ;  /* 0x20000040ff397230 */ /* 0x100fe40000004100 */
[C---:B------:R-:W-:Y:S01]  /*9580*/  FMUL R4, R38.reuse, R4 ;  /* 0x0000000426047220 */ /* 0x040fe20000400000 */
[C---:B------:R-:W-:Y:S01]  /*9590*/  FMUL R5, R38.reuse, R5 ;  /* 0x0000000526057220 */ /* 0x040fe20000400000 */
[C---:B------:R-:W-:Y:S01]  /*95a0*/  FMUL R6, R38.reuse, R6 ;  /* 0x0000000626067220 */ /* 0x040fe20000400000 */
[C---:B------:R-:W-:Y:S01]  /*95b0*/  FMUL R7, R38.reuse, R7 ;  /* 0x0000000726077220 */ /* 0x040fe20000400000 */
[C---:B------:R-:W-:Y:S01]  /*95c0*/  FFMA R4, R41.reuse, R40, R4 ;  /* 0x0000002829047223 */ /* 0x040fe20000000004 */
[C---:B------:R-:W-:Y:S01]  /*95d0*/  FFMA R5, R41.reuse, R42, R5 ;  /* 0x0000002a29057223 */ /* 0x040fe20000000005 */
[C---:B------:R-:W-:Y:S01]  /*95e0*/  FFMA R6, R41.reuse, R43, R6 ;  /* 0x0000002b29067223 */ /* 0x040fe20000000006 */
[----:B------:R-:W-:Y:S01]  /*95f0*/  FFMA R7, R41, R44, R7 ;  /* 0x0000002c29077223 */ /* 0x000fe20000000007 */
[C---:B------:R-:W-:Y:S01]  /*9600*/  FMUL R8, R38.reuse, R8 ;  /* 0x0000000826087220 */ /* 0x040fe20000400000 */
[C---:B------:R-:W-:Y:S01]  /*9610*/  FMUL R9, R38.reuse, R9 ;  /* 0x0000000926097220 */ /* 0x040fe20000400000 */
[----:B------:R-:W-:Y:S01]  /*9620*/  F2FP.F16.F32.PACK_AB R104, R5, R4 ;  /* 0x000000040568723e */ /* 0x000fe200000000ff */
[C---:B------:R-:W-:Y:S01]  /*9630*/  FMUL R10, R38.reuse, R10 ;  /* 0x0000000a260a7220 */ /* 0x040fe20000400000 */
[----:B------:R-:W-:Y:S01]  /*9640*/  F2FP.F16.F32.PACK_AB R105, R7, R6 ;  /* 0x000000060769723e */ /* 0x000fe200000000ff */
[C---:B------:R-:W-:Y:S01]  /*9650*/  FFMA R8, R41.reuse, R45, R8 ;  /* 0x0000002d29087223 */ /* 0x040fe20000000008 */
[C---:B------:R-:W-:Y:S01]  /*9660*/  FFMA R9, R41.reuse, R46, R9 ;  /* 0x0000002e29097223 */ /* 0x040fe20000000009 */
[----:B------:R-:W-:Y:S01]  /*9670*/  FFMA R10, R41, R47, R10 ;  /* 0x0000002f290a7223 */ /* 0x000fe2000000000a */
[C---:B------:R-:W-:Y:S01]  /*9680*/  FMUL R11, R38.reuse, R11 ;  /* 0x0000000b260b7220 */ /* 0x040fe20000400000 */
[C---:B------:R-:W-:Y:S01]  /*9690*/  FMUL R0, R38.reuse, R12 ;  /* 0x0000000c26007220 */ /* 0x040fe20000400000 */
[C---:B------:R-:W-:Y:S01]  /*96a0*/  FMUL R2, R38.reuse, R13 ;  /* 0x0000000d26027220 */ /* 0x040fe20000400000 */
[----:B------:R-:W-:Y:S01]  /*96b0*/  F2FP.F16.F32.PACK_AB R106, R9, R8 ;  /* 0x00000008096a723e */ /* 0x000fe200000000ff */
[C---:B------:R-:W-:Y:S01]  /*96c0*/  FFMA R11, R41.reuse, R48, R11 ;  /* 0x00000030290b7223 */ /* 0x040fe2000000000b */
[C---:B------:R-:W-:Y:S01]  /*96d0*/  FFMA R0, R41.reuse, R49, R0 ;  /* 0x0000003129007223 */ /* 0x040fe20000000000 */
[C---:B------:R-:W-:Y:S01]  /*96e0*/  FFMA R2, R41.reuse, R51, R2 ;  /* 0x0000003329027223 */ /* 0x040fe20000000002 */
[C---:B------:R-:W-:Y:S01]  /*96f0*/  FMUL R3, R38.reuse, R14 ;  /* 0x0000000e26037220 */ /* 0x040fe20000400000 */
[C---:B------:R-:W-:Y:S01]  /*9700*/  FMUL R15, R38.reuse, R15 ;  /* 0x0000000f260f7220 */ /* 0x040fe20000400000 */
[C---:B------:R-:W-:Y:S01]  /*9710*/  FMUL R12, R38.reuse, R16 ;  /* 0x00000010260c7220 */ /* 0x040fe20000400000 */
[C---:B------:R-:W-:Y:S01]  /*9720*/  FMUL R13, R38.reuse, R17 ;  /* 0x00000011260d7220 */ /* 0x040fe20000400000 */
[C---:B------:R-:W-:Y:S01]  /*9730*/  FFMA R3, R41.reuse, R50, R3 ;  /* 0x0000003229037223 */ /* 0x040fe20000000003 */
[C---:B------:R-:W-:Y:S01]  /*9740*/  FMUL R14, R38.reuse, R18 ;  /* 0x00000012260e7220 */ /* 0x040fe20000400000 */
[----:B------:R-:W-:Y:S01]  /*9750*/  FFMA R15, R41, R52, R15 ;  /* 0x00000034290f7223 */ /* 0x000fe2000000000f */
[C---:B------:R-:W-:Y:S01]  /*9760*/  FMUL R19, R38.reuse, R19 ;  /* 0x0000001326137220 */ /* 0x040fe20000400000 */
[----:B------:R-:W-:Y:S01]  /*9770*/  F2FP.F16.F32.PACK_AB R107, R11, R10 ;  /* 0x0000000a0b6b723e */ /* 0x000fe200000000ff */
[C---:B------:R-:W-:Y:S01]  /*9780*/  FFMA R12, R41.reuse, R53, R12 ;  /* 0x00000035290c7223 */ /* 0x040fe2000000000c */
[----:B------:R-:W-:Y:S02]  /*9790*/  HADD2.F32 R58, -RZ, R64.H1_H1 ;  /* 0x30000040ff3a7230 */ /* 0x000fe40000004100 */
[C---:B------:R-:W-:Y:S01]  /*97a0*/  FMUL R16, R38.reuse, R20 ;  /* 0x0000001426107220 */ /* 0x040fe20000400000 */
[C---:B------:R-:W-:Y:S01]  /*97b0*/  FFMA R13, R41.reuse, R54, R13 ;  /* 0x00000036290d7223 */ /* 0x040fe2000000000d */
[----:B------:R1:W-:Y:S01]  /*97c0*/  STS.128 [R97+0x6000], R104 ;  /* 0x0060006861007388 */ /* 0x0003e20000000c00 */
[--C-:B------:R-:W-:Y:S02]  /*97d0*/  HADD2.F32 R59, -RZ, R65.reuse.H0_H0 ;  /* 0x20000041ff3b7230 */ /* 0x100fe40000004100 */
[C---:B------:R-:W-:Y:S01]  /*97e0*/  FMUL R17, R38.reuse, R21 ;  /* 0x0000001526117220 */ /* 0x040fe20000400000 */
[C---:B------:R-:W-:Y:S01]  /*97f0*/  FFMA R14, R41.reuse, R55, R14 ;  /* 0x00000037290e7223 */ /* 0x040fe2000000000e */
[----:B------:R-:W-:Y:S02]  /*9800*/  HADD2.F32 R60, -RZ, R65.H1_H1 ;  /* 0x30000041ff3c7230 */ /* 0x000fe40000004100 */
[C---:B------:R-:W-:Y:S01]  /*9810*/  FMUL R18, R38.reuse, R22 ;  /* 0x0000001626127220 */ /* 0x040fe20000400000 */
[C---:B------:R-:W-:Y:S01]  /*9820*/  FFMA R19, R41.reuse, R56, R19 ;  /* 0x0000003829137223 */ /* 0x040fe20000000013 */
        /* <DEDUP_REMOVED lines=13> */
[----:B------:R-:W-:Y:S01]  /*9900*/  FMUL R27, R38, R27 ;  /* 0x0000001b261b7220 */ /* 0x000fe20000400000 */
[----:B------:R-:W-:Y:S01]  /*9910*/  F2FP.F16.F32.PACK_AB R108, R2, R0 ;  /* 0x00000000026c723e */ /* 0x000fe200000000ff */
[----:B------:R-:W-:Y:S01]  /*9920*/  FFMA R20, R41, R61, R20 ;  /* 0x0000003d29147223 */ /* 0x000fe20000000014 */
[----:B------:R-:W-:Y:S01]  /*9930*/  F2FP.F16.F32.PACK_AB R109, R15, R3 ;  /* 0x000000030f6d723e */ /* 0x000fe200000000ff */
[----:B------:R-:W-:Y:S01]  /*9940*/  HADD2.F32 R66, -RZ, R72.H1_H1 ;  /* 0x30000048ff427230 */ /* 0x000fe20000004100 */
[----:B------:R-:W-:Y:S01]  /*9950*/  F2FP.F16.F32.PACK_AB R110, R13, R12 ;  /* 0x0000000c0d6e723e */ /* 0x000fe200000000ff */
[C---:B------:R-:W-:Y:S01]  /*9960*/  FMUL R24, R38.reuse, R28 ;  /* 0x0000001c26187220 */ /* 0x040fe20000400000 */
[----:B------:R-:W-:Y:S01]  /*9970*/  F2FP.F16.F32.PACK_AB R111, R19, R14 ;  /* 0x0000000e136f723e */ /* 0x000fe200000000ff */
[C---:B------:R-:W-:Y:S01]  /*9980*/  FFMA R21, R41.reuse, R62, R21 ;  /* 0x0000003e29157223 */ /* 0x040fe20000000015 */
[--C-:B------:R-:W-:Y:S02]  /*9990*/  HADD2.F32 R67, -RZ, R73.reuse.H0_H0 ;  /* 0x20000049ff437230 */ /* 0x100fe40000004100 */
[C---:B------:R-:W-:Y:S01]  /*99a0*/  FMUL R25, R38.reuse, R29 ;  /* 0x0000001d26197220 */ /* 0x040fe20000400000 */
[C---:B------:R-:W-:Y:S01]  /*99b0*/  FFMA R22, R41.reuse, R63, R22 ;  /* 0x0000003f29167223 */ /* 0x040fe20000000016 */
[----:B------:R1:W-:Y:S01]  /*99c0*/  STS.128 [R96+0x6010], R108 ;  /* 0x0060106c60007388 */ /* 0x0003e20000000c00 */
        /* <DEDUP_REMOVED lines=46> */
[----:B---3--:R-:W-:Y:S04]  /*9cb0*/  DEPBAR.LE SB0, 0x1 ;  /* 0x000080400000791a */ /* 0x008fe80000000000 */
.L_x_146:
[----:B------:R-:W-:Y:S05]  /*9cc0*/  BSYNC.RECONVERGENT B0 ;  /* 0x0000000000007941 */ /* 0x000fea0003800200 */
.L_x_145:
[----:B------:R-:W-:Y:S01]  /*9cd0*/  BAR.SYNC.DEFER_BLOCKING 0x1, 0x80 ;  /* 0x0042000000007b1d */ /* 0x000fe20000010000 */
[----:B------:R-:W-:Y:S01]  /*9ce0*/  UISETP.NE.AND UP0, UPT, UR47, -0x4, UPT ;  /* 0xfffffffc2f00788c */ /* 0x000fe2000bf05270 */
[----:B------:R-:W-:Y:S08]  /*9cf0*/  IADD3 R0, PT, PT, R36, 0x1, RZ ;  /* 0x0000000124007810 */ /* 0x000ff00007ffe0ff */
[----:B------:R-:W-:Y:S05]  /*9d00*/  BRA.U !UP0, `(.L_x_147) ;  /* 0x0000000108247547 */ /* 0x000fea000b800000 */
[----:B------:R-:W-:Y:S01]  /*9d10*/  ISETP.NE.AND P0, PT, R100, RZ, PT ;  /* 0x000000ff6400720c */ /* 0x000fe20003f05270 */
[----:B------:R-:W-:Y:S01]  /*9d20*/  IMAD.U32 R2, RZ, RZ, UR46 ;  /* 0x0000002eff027e24 */ /* 0x000fe2000f8e00ff */
[----:B------:R-:W-:Y:S04]  /*9d30*/  UIADD3 UR4, UPT, UPT, UR46, 0x1, URZ ;  /* 0x000000012e047890 */ /* 0x000fe8000fffe0ff */
[----:B------:R-:W-:Y:S04]  /*9d40*/  UISETP.NE.AND UP0, UPT, UR4, 0x4, UPT ;  /* 0x000000040400788c */ /* 0x000fe8000bf05270 */
[----:B------:R-:W-:Y:S03]  /*9d50*/  USEL UR46, UR4, URZ, UP0 ;  /* 0x000000ff042e7287 */ /* 0x000fe60008000000 */
[----:B------:R-:W-:Y:S05]  /*9d60*/  @P0 LEA R2, R2, UR44, 0x3 ;  /* 0x0000002c02020c11 */ /* 0x000fea000f8e18ff */
[----:B------:R-:W-:Y:S05]  /*9d70*/  @P0 VIADD R3, R2, 0xa0 ;  /* 0x000000a002030836 */ /* 0x000fea0000000000 */
[----:B------:R-:W-:Y:S04]  /*9d80*/  @P0 PRMT R3, R102, 0x654, R3 ;  /* 0x0000065466030816 */ /* 0x000fe80000000003 */
[----:B------:R3:W-:Y:S03]  /*9d90*/  @P0 SYNCS.ARRIVE.TRANS64.RED.A1T0 RZ, [R3+URZ], RZ ;  /* 0x000000ff03ff09a7 */ /* 0x0007e600081004ff */
.L_x_147:
[----:B------:R-:W-:Y:S01]  /*9da0*/  R2UR UR5, R86 ;  /* 0x00000000560572ca */ /* 0x000fe200000e0000 */
[----:B------:R-:W-:Y:S01]  /*9db0*/  UISETP.NE.AND UP0, UPT, UR61, URZ, UPT ;  /* 0x000000ff3d00728c */ /* 0x000fe2000bf05270 */
[----:B------:R-:W-:Y:S01]  /*9dc0*/  R2UR UR4, R87 ;  /* 0x00000000570472ca */ /* 0x000fe200000e0000 */
[----:B------:R-:W-:Y:S01]  /*9dd0*/  UIADD3 UR47, UPT, UPT, UR47, 0x4, URZ ;  /* 0x000000042f2f7890 */ /* 0x000fe2000fffe0ff */
[----:B------:R-:W-:Y:S01]  /*9de0*/  ISETP.NE.AND P0, PT, R90, 0x2, PT ;  /* 0x000000025a00780c */ /* 0x000fe20003f05270 */
[----:B------:R-:W-:Y:S01]  /*9df0*/  UMOV UR36, UR60 ;  /* 0x0000003c00247c82 */ /* 0x000fe20008000000 */
[----:B------:R-:W-:Y:S02]  /*9e00*/  ISETP.NE.AND P1, PT, R0, 0x4, PT ;  /* 0x000000040000780c */ /* 0x000fe40003f25270 */
[----:B---3--:R-:W-:Y:S02]  /*9e10*/  SEL R3, RZ, 0x1, P0 ;  /* 0x00000001ff037807 */ /* 0x008fe40000000000 */
[----:B------:R-:W-:Y:S02]  /*9e20*/  SEL R2, RZ, 0x1, P1 ;  /* 0x00000001ff027807 */ /* 0x000fe40000800000 */
[----:B------:R-:W-:Y:S01]  /*9e30*/  LOP3.LUT R92, R92, R3, RZ, 0x3c, !PT ;  /* 0x000000035c5c7212 */ /* 0x000fe200078e3cff */
[----:B------:R-:W-:Y:S01]  /*9e40*/  UIADD3 UR20, UPT, UPT, UR37, UR5, URZ ;  /* 0x0000000525147290 */ /* 0x000fe2000fffe0ff */
[----:B------:R-:W-:Y:S01]  /*9e50*/  LOP3.LUT R93, R93, R2, RZ, 0x3c, !PT ;  /* 0x000000025d5d7212 */ /* 0x000fe200078e3cff */
[----:B------:R-:W-:Y:S01]  /*9e60*/  UIADD3 UR16, UPT, UPT, UR38, UR4, URZ ;  /* 0x0000000426107290 */ /* 0x000fe2000fffe0ff */
[----:B------:R-:W-:Y:S02]  /*9e70*/  SEL R90, R90, RZ, P0 ;  /* 0x000000ff5a5a7207 */ /* 0x000fe40000000000 */
[----:B------:R-:W-:Y:S01]  /*9e80*/  SEL R36, R0, RZ, P1 ;  /* 0x000000ff00247207 */ /* 0x000fe20000800000 */
[----:B------:R-:W-:Y:S08]  /*9e90*/  BRA.U UP0, `(.L_x_148) ;  /* 0xffffffc1000c7547 */ /* 0x000ff0000b83ffff */
[----:B------:R-:W3:Y:S01]  /*9ea0*/  LDCU.64 UR4, c[0x0][0x888] ;  /* 0x00011100ff0477ac */ /* 0x000ee20008000a00 */
[----:B------:R-:W4:Y:S01]  /*9eb0*/  LDCU.64 UR6, c[0x0][0x890] ;  /* 0x00011200ff0677ac */ /* 0x000f220008000a00 */
[----:B---3--:R-:W-:Y:S02]  /*9ec0*/  ISETP.NE.U32.AND P2, PT, RZ, UR4, PT ;  /* 0x00000004ff007c0c */ /* 0x008fe4000bf45070 */
[----:B----4-:R-:W-:Y:S02]  /*9ed0*/  ISETP.NE.U32.AND P1, PT, RZ, UR6, PT ;  /* 0x00000006ff007c0c */ /* 0x010fe4000bf25070 */
[----:B------:R-:W-:Y:S02]  /*9ee0*/  ISETP.NE.AND.EX P2, PT, RZ, UR5, PT, P2 ;  /* 0x00000005ff007c0c */ /* 0x000fe4000bf45320 */
[----:B------:R-:W-:-:S13]  /*9ef0*/  ISETP.NE.AND.EX P0, PT, RZ, UR7, PT, P1 ;  /* 0x00000007ff007c0c */ /* 0x000fda000bf05310 */
[----:B------:R-:W-:Y:S05]  /*9f00*/  @P2 BRA P0, `(.L_x_149) ;  /* 0x00000000003c2947 */ /* 0x000fea0000000000 */
[----:B------:R-:W-:-:S13]  /*9f10*/  ISETP.NE.AND.EX P1, PT, RZ, UR7, PT, P1 ;  /* 0x00000007ff007c0c */ /* 0x000fda000bf25310 */
[----:B------:R-:W-:Y:S05]  /*9f20*/  @P1 BRA `(.L_x_150) ;  /* 0x00000000000c1947 */ /* 0x000fea0003800000 */
[----:B------:R-:W-:-:S13]  /*9f30*/  FSETP.NEU.AND P0, PT, R41, RZ, PT ;  /* 0x000000ff2900720b */ /* 0x000fda0003f0d000 */
[----:B------:R-:W-:Y:S05]  /*9f40*/  @!P0 EXIT ;  /* 0x000000000000894d */ /* 0x000fea0003800000 */
[----:B------:R-:W-:Y:S05]  /*9f50*/  BRA `(.L_x_149) ;  /* 0x0000000000287947 */ /* 0x000fea0003800000 */
.L_x_150:
[----:B------:R-:W-:Y:S01]  /*9f60*/  ISETP.NE.AND P0, PT, R89, RZ, PT ;  /* 0x000000ff5900720c */ /* 0x000fe20003f05270 */
[----:B------:R-:W-:-:S12]  /*9f70*/  BSSY.RECONVERGENT B0, `(.L_x_149) ;  /* 0x0000008000007945 */ /* 0x000fd80003800200 */
[----:B------:R-:W-:Y:S05]  /*9f80*/  @P0 BRA `(.L_x_151) ;  /* 0x0000000000100947 */ /* 0x000fea0003800000 */
[----:B------:R-:W-:-:S04]  /*9f90*/  ISETP.NE.U32.AND P0, PT, RZ, UR4, PT ;  /* 0x00000004ff007c0c */ /* 0x000fc8000bf05070 */
[----:B------:R-:W-:-:S13]  /*9fa0*/  ISETP.NE.AND.EX P0, PT, RZ, UR5, PT, P0 ;  /* 0x00000005ff007c0c */ /* 0x000fda000bf05300 */
[----:B------:R-:W-:Y:S05]  /*9fb0*/  @!P0 EXIT ;  /* 0x000000000000894d */ /* 0x000fea0003800000 */
[----:B------:R-:W-:Y:S05]  /*9fc0*/  BRA `(.L_x_152) ;  /* 0x0000000000087947 */ /* 0x000fea0003800000 */
.L_x_151:
[----:B------:R-:W-:-:S13]  /*9fd0*/  FSETP.NEU.AND P0, PT, R41, RZ, PT ;  /* 0x000000ff2900720b */ /* 0x000fda0003f0d000 */
[----:B------:R-:W-:Y:S05]  /*9fe0*/  @!P0 EXIT ;  /* 0x000000000000894d */ /* 0x000fea0003800000 */
.L_x_152:
[----:B------:R-:W-:Y:S05]  /*9ff0*/  BSYNC.RECONVERGENT B0 ;  /* 0x0000000000007941 */ /* 0x000fea0003800200 */
.L_x_149:
[----:B------:R-:W3:Y:S01]  /*a000*/  S2UR UR7, SR_CgaCtaId ;  /* 0x00000000000779c3 */ /* 0x000ee20000008800 */
[----:B------:R-:W-:Y:S01]  /*a010*/  ULEA UR6, UR46, UR44, 0x3 ;  /* 0x0000002c2e067291 */ /* 0x000fe2000f8e18ff */
[----:B------:R-:W-:-:S04]  /*a020*/  DEPBAR.LE SB0, 0x0 ;  /* 0x000080000000791a */ /* 0x000fc80000000000 */
[----:B------:R-:W-:-:S04]  /*a030*/  UIADD3 UR6, UPT, UPT, UR6, 0xa0, URZ ;  /* 0x000000a006067890 */ /* 0x000fc8000fffe0ff */
[----:B---3--:R-:W-:-:S09]  /*a040*/  UPRMT UR6, UR7, 0x654, UR6 ;  /* 0x0000065407067896 */ /* 0x008fd20008000006 */
[----:B------:R-:W-:Y:S01]  /*a050*/  SYNCS.ARRIVE.TRANS64.RED.A1T0 RZ, [UR6], RZ ;  /* 0x000000ffffff79a7 */ /* 0x000fe20008100406 */
[----:B------:R-:W-:Y:S05]  /*a060*/  EXIT ;  /* 0x000000000000794d */ /* 0x000fea0003800000 */
.L_x_24:
[----:B---3--:R3:W4:Y:S02]  /*a070*/  SYNCS.PHASECHK.TRANS64.TRYWAIT P0, [R0+URZ+0x140], R3 ;  /* 0x00014003000075a7 */ /* 0x00872400080011ff */
[----:B----4-:R-:W-:Y:S05]  /*a080*/  @!P0 NANOSLEEP.SYNCS 0x989680 ;  /* 0x009896800000895d */ /* 0x010fea0003900000 */
[----:B------:R-:W4:Y:S02]  /*a090*/  @!P0 SYNCS.PHASECHK.TRANS64 P0, [R0+URZ+0x140], R3 ;  /* 0x00014003000085a7 */ /* 0x000f2400080010ff */
[----:B----4-:R-:W-:Y:S05]  /*a0a0*/  @!P0 BRA `(.L_x_24) ;  /* 0xfffffffc00f08947 */ /* 0x010fea000383ffff */
[----:B------:R-:W-:Y:S05]  /*a0b0*/  BRA `(.L_x_153) ;  /* 0xffffff7c00687947 */ /* 0x000fea000383ffff */
.L_x_27:
[----:B---3--:R-:W-:-:S07]  /*a0c0*/  MOV R0, UR33 ;  /* 0x0000002100007c02 */ /* 0x008fce0008000f00 */
.L_x_154:
[----:B---3--:R3:W4:Y:S02]  /*a0d0*/  SYNCS.PHASECHK.TRANS64.TRYWAIT P0, [R0+URZ+0x40], R3 ;  /* 0x00004003000075a7 */ /* 0x00872400080011ff */
[----:B----4-:R-:W-:Y:S05]  /*a0e0*/  @!P0 NANOSLEEP.SYNCS 0x989680 ;  /* 0x009896800000895d */ /* 0x010fea0003900000 */
[----:B------:R-:W4:Y:S02]  /*a0f0*/  @!P0 SYNCS.PHASECHK.TRANS64 P0, [R0+URZ+0x40], R3 ;  /* 0x00004003000085a7 */ /* 0x000f2400080010ff */
[----:B----4-:R-:W-:Y:S05]  /*a100*/  @!P0 BRA `(.L_x_154) ;  /* 0xfffffffc00f08947 */ /* 0x010fea000383ffff */
[----:B------:R-:W-:Y:S05]  /*a110*/  BRA `(.L_x_26) ;  /* 0xffffff7c00b87947 */ /* 0x000fea000383ffff */
.L_x_34:
[----:B--2---:R-:W-:-:S07]  /*a120*/  MOV R0, UR17 ;  /* 0x0000001100007c02 */ /* 0x004fce0008000f00 */
.L_x_155:
[----:B--2---:R2:W3:Y:S02]  /*a130*/  SYNCS.PHASECHK.TRANS64.TRYWAIT P0, [R0+URZ+0x40], R3 ;  /* 0x00004003000075a7 */ /* 0x0044e400080011ff */
[----:B---3--:R-:W-:Y:S05]  /*a140*/  @!P0 NANOSLEEP.SYNCS 0x989680 ;  /* 0x009896800000895d */ /* 0x008fea0003900000 */
[----:B------:R-:W3:Y:S02]  /*a150*/  @!P0 SYNCS.PHASECHK.TRANS64 P0, [R0+URZ+0x40], R3 ;  /* 0x00004003000085a7 */ /* 0x000ee400080010ff */
[----:B---3--:R-:W-:Y:S05]  /*a160*/  @!P0 BRA `(.L_x_155) ;  /* 0xfffffffc00f08947 */ /* 0x008fea000383ffff */
[----:B------:R-:W-:Y:S05]  /*a170*/  BRA `(.L_x_33) ;  /* 0xffffff8000847947 */ /* 0x000fea000383ffff */
.L_x_39:
[----:B-1----:R1:W2:Y:S02]  /*a180*/  SYNCS.PHASECHK.TRANS64.TRYWAIT P0, [R3+URZ+0xd0], R0 ;  /* 0x0000d000030075a7 */ /* 0x0022a400080011ff */
[----:B--2---:R-:W-:Y:S05]  /*a190*/  @!P0 NANOSLEEP.SYNCS 0x989680 ;  /* 0x009896800000895d */ /* 0x004fea0003900000 */
[----:B------:R-:W2:Y:S02]  /*a1a0*/  @!P0 SYNCS.PHASECHK.TRANS64 P0, [R3+URZ+0xd0], R0 ;  /* 0x0000d000030085a7 */ /* 0x000ea400080010ff */
[----:B--2---:R-:W-:Y:S05]  /*a1b0*/  @!P0 BRA `(.L_x_39) ;  /* 0xfffffffc00f08947 */ /* 0x004fea000383ffff */
[----:B------:R-:W-:Y:S05]  /*a1c0*/  BRA `(.L_x_156) ;  /* 0xffffff8400287947 */ /* 0x000fea000383ffff */
.L_x_43:
[----:B-1----:R-:W-:-:S07]  /*a1d0*/  MOV R0, UR4 ;  /* 0x0000000400007c02 */ /* 0x002fce0008000f00 */
.L_x_157:
[----:B-1----:R1:W2:Y:S02]  /*a1e0*/  SYNCS.PHASECHK.TRANS64.TRYWAIT P0, [R0+URZ], R3 ;  /* 0x00000003000075a7 */ /* 0x0022a400080011ff */
[----:B--2---:R-:W-:Y:S05]  /*a1f0*/  @!P0 NANOSLEEP.SYNCS 0x989680 ;  /* 0x009896800000895d */ /* 0x004fea0003900000 */
[----:B------:R-:W2:Y:S02]  /*a200*/  @!P0 SYNCS.PHASECHK.TRANS64 P0, [R0+URZ], R3 ;  /* 0x00000003000085a7 */ /* 0x000ea400080010ff */
[----:B--2---:R-:W-:Y:S05]  /*a210*/  @!P0 BRA `(.L_x_157) ;  /* 0xfffffffc00f08947 */ /* 0x004fea000383ffff */
[----:B------:R-:W-:Y:S05]  /*a220*/  BRA `(.L_x_158) ;  /* 0xffffff8800d47947 */ /* 0x000fea000383ffff */
.L_x_44:
[----:B------:R-:W-:-:S07]  /*a230*/  MOV R0, UR5 ;  /* 0x0000000500007c02 */ /* 0x000fce0008000f00 */
.L_x_159:
[----:B-1----:R1:W2:Y:S02]  /*a240*/  SYNCS.PHASECHK.TRANS64.TRYWAIT P0, [R0+URZ], R3 ;  /* 0x00000003000075a7 */ /* 0x0022a400080011ff */
[----:B--2---:R-:W-:Y:S05]  /*a250*/  @!P0 NANOSLEEP.SYNCS 0x989680 ;  /* 0x009896800000895d */ /* 0x004fea0003900000 */
[----:B------:R-:W2:Y:S02]  /*a260*/  @!P0 SYNCS.PHASECHK.TRANS64 P0, [R0+URZ], R3 ;  /* 0x00000003000085a7 */ /* 0x000ea400080010ff */
[----:B--2---:R-:W-:Y:S05]  /*a270*/  @!P0 BRA `(.L_x_159) ;  /* 0xfffffffc00f08947 */ /* 0x004fea000383ffff */
[----:B------:R-:W-:Y:S05]  /*a280*/  BRA `(.L_x_160) ;  /* 0xffffff8800e07947 */ /* 0x000fea000383ffff */
.L_x_45:
[----:B------:R-:W-:-:S07]  /*a290*/  MOV R0, UR5 ;  /* 0x0000000500007c02 */ /* 0x000fce0008000f00 */
.L_x_161:
[----:B-1----:R1:W2:Y:S02]  /*a2a0*/  SYNCS.PHASECHK.TRANS64.TRYWAIT P0, [R0+URZ], R3 ;  /* 0x00000003000075a7 */ /* 0x0022a400080011ff */
[----:B--2---:R-:W-:Y:S05]  /*a2b0*/  @!P0 NANOSLEEP.SYNCS 0x989680 ;  /* 0x009896800000895d */ /* 0x004fea0003900000 */
[----:B------:R-:W2:Y:S02]  /*a2c0*/  @!P0 SYNCS.PHASECHK.TRANS64 P0, [R0+URZ], R3 ;  /* 0x00000003000085a7 */ /* 0x000ea400080010ff */
[----:B--2---:R-:W-:Y:S05]  /*a2d0*/  @!P0 BRA `(.L_x_161) ;  /* 0xfffffffc00f08947 */ /* 0x004fea000383ffff */
[----:B------:R-:W-:Y:S05]  /*a2e0*/  BRA `(.L_x_162) ;  /* 0xffffff8800ec7947 */ /* 0x000fea000383ffff */
.L_x_46:
[----:B------:R-:W-:-:S07]  /*a2f0*/  MOV R0, UR5 ;  /* 0x0000000500007c02 */ /* 0x000fce0008000f00 */
.L_x_163:
[----:B-1----:R1:W2:Y:S02]  /*a300*/  SYNCS.PHASECHK.TRANS64.TRYWAIT P0, [R0+URZ], R3 ;  /* 0x00000003000075a7 */ /* 0x0022a400080011ff */
[----:B--2---:R-:W-:Y:S05]  /*a310*/  @!P0 NANOSLEEP.SYNCS 0x989680 ;  /* 0x009896800000895d */ /* 0x004fea0003900000 */
[----:B------:R-:W2:Y:S02]  /*a320*/  @!P0 SYNCS.PHASECHK.TRANS64 P0, [R0+URZ], R3 ;  /* 0x00000003000085a7 */ /* 0x000ea400080010ff */
[----:B--2---:R-:W-:Y:S05]  /*a330*/  @!P0 BRA `(.L_x_163) ;  /* 0xfffffffc00f08947 */ /* 0x004fea000383ffff */
[----:B------:R-:W-:Y:S05]  /*a340*/  BRA `(.L_x_164) ;  /* 0xffffff8800f87947 */ /* 0x000fea000383ffff */
.L_x_47:
[----:B------:R-:W-:-:S07]  /*a350*/  MOV R0, UR5 ;  /* 0x0000000500007c02 */ /* 0x000fce0008000f00 */
.L_x_165:
[----:B-1----:R1:W2:Y:S02]  /*a360*/  SYNCS.PHASECHK.TRANS64.TRYWAIT P0, [R0+URZ], R3 ;  /* 0x00000003000075a7 */ /* 0x0022a400080011ff */
[----:B--2---:R-:W-:Y:S05]  /*a370*/  @!P0 NANOSLEEP.SYNCS 0x989680 ;  /* 0x009896800000895d */ /* 0x004fea0003900000 */
[----:B------:R-:W2:Y:S02]  /*a380*/  @!P0 SYNCS.PHASECHK.TRANS64 P0, [R0+URZ], R3 ;  /* 0x00000003000085a7 */ /* 0x000ea400080010ff */
[----:B--2---:R-:W-:Y:S05]  /*a390*/  @!P0 BRA `(.L_x_165) ;  /* 0xfffffffc00f08947 */ /* 0x004fea000383ffff */
[----:B------:R-:W-:Y:S05]  /*a3a0*/  BRA `(.L_x_166) ;  /* 0xffffff8c00047947 */ /* 0x000fea000383ffff */
.L_x_48:
[----:B------:R-:W-:-:S07]  /*a3b0*/  MOV R0, UR5 ;  /* 0x0000000500007c02 */ /* 0x000fce0008000f00 */
.L_x_167:
[----:B-1----:R1:W2:Y:S02]  /*a3c0*/  SYNCS.PHASECHK.TRANS64.TRYWAIT P0, [R0+URZ], R3 ;  /* 0x00000003000075a7 */ /* 0x0022a400080011ff */
[----:B--2---:R-:W-:Y:S05]  /*a3d0*/  @!P0 NANOSLEEP.SYNCS 0x989680 ;  /* 0x009896800000895d */ /* 0x004fea0003900000 */
[----:B------:R-:W2:Y:S02]  /*a3e0*/  @!P0 SYNCS.PHASECHK.TRANS64 P0, [R0+URZ], R3 ;  /* 0x00000003000085a7 */ /* 0x000ea400080010ff */
[----:B--2---:R-:W-:Y:S05]  /*a3f0*/  @!P0 BRA `(.L_x_167) ;  /* 0xfffffffc00f08947 */ /* 0x004fea000383ffff */
[----:B------:R-:W-:Y:S05]  /*a400*/  BRA `(.L_x_168) ;  /* 0xffffff8c00107947 */ /* 0x000fea000383ffff */
.L_x_49:
[----:B------:R-:W-:-:S07]  /*a410*/  MOV R0, UR5 ;  /* 0x0000000500007c02 */ /* 0x000fce0008000f00 */
.L_x_169:
[----:B-1----:R1:W2:Y:S02]  /*a420*/  SYNCS.PHASECHK.TRANS64.TRYWAIT P0, [R0+URZ], R3 ;  /* 0x00000003000075a7 */ /* 0x0022a400080011ff */
[----:B--2---:R-:W-:Y:S05]  /*a430*/  @!P0 NANOSLEEP.SYNCS 0x989680 ;  /* 0x009896800000895d */ /* 0x004fea0003900000 */
[----:B------:R-:W2:Y:S02]  /*a440*/  @!P0 SYNCS.PHASECHK.TRANS64 P0, [R0+URZ], R3 ;  /* 0x00000003000085a7 */ /* 0x000ea400080010ff */
[----:B--2---:R-:W-:Y:S05]  /*a450*/  @!P0 BRA `(.L_x_169) ;  /* 0xfffffffc00f08947 */ /* 0x004fea000383ffff */
[----:B------:R-:W-:Y:S05]  /*a460*/  BRA `(.L_x_170) ;  /* 0xffffff8c001c7947 */ /* 0x000fea000383ffff */
.L_x_52:
[----:B-1----:R1:W2:Y:S02]  /*a470*/  SYNCS.PHASECHK.TRANS64.TRYWAIT P0, [R2+URZ+0x130], R5 ;  /* 0x00013005020075a7 */ /* 0x0022a400080011ff */
[----:B--2---:R-:W-:Y:S05]  /*a480*/  @!P0 NANOSLEEP.SYNCS 0x989680 ;  /* 0x009896800000895d */ /* 0x004fea0003900000 */
[----:B------:R-:W2:Y:S02]  /*a490*/  @!P0 SYNCS.PHASECHK.TRANS64 P0, [R2+URZ+0x130], R5 ;  /* 0x00013005020085a7 */ /* 0x000ea400080010ff */
[----:B--2---:R-:W-:Y:S05]  /*a4a0*/  @!P0 BRA `(.L_x_52) ;  /* 0xfffffffc00f08947 */ /* 0x004fea000383ffff */
[----:B------:R-:W-:Y:S05]  /*a4b0*/  BRA `(.L_x_171) ;  /* 0xffffff8c00807947 */ /* 0x000fea000383ffff */
.L_x_53:
[----:B------:R-:W-:-:S07]  /*a4c0*/  MOV R2, UR4 ;  /* 0x0000000400027c02 */ /* 0x000fce0008000f00 */
.L_x_172:
[----:B-1----:R1:W2:Y:S02]  /*a4d0*/  SYNCS.PHASECHK.TRANS64.TRYWAIT P0, [R2+URZ+0xe0], R5 ;  /* 0x0000e005020075a7 */ /* 0x0022a400080011ff */
[----:B--2---:R-:W-:Y:S05]  /*a4e0*/  @!P0 NANOSLEEP.SYNCS 0x989680 ;  /* 0x009896800000895d */ /* 0x004fea0003900000 */
[----:B------:R-:W2:Y:S02]  /*a4f0*/  @!P0 SYNCS.PHASECHK.TRANS64 P0, [R2+URZ+0xe0], R5 ;  /* 0x0000e005020085a7 */ /* 0x000ea400080010ff */
[----:B--2---:R-:W-:Y:S05]  /*a500*/  @!P0 BRA `(.L_x_172) ;  /* 0xfffffffc00f08947 */ /* 0x004fea000383ffff */
[----:B------:R-:W-:Y:S05]  /*a510*/  BRA `(.L_x_173) ;  /* 0xffffff8c00907947 */ /* 0x000fea000383ffff */
.L_x_54:
[----:B-1----:R1:W2:Y:S02]  /*a520*/  SYNCS.PHASECHK.TRANS64.TRYWAIT P1, [R2+URZ+0xd0], R5 ;  /* 0x0000d005020075a7 */ /* 0x0022a400080211ff */
[----:B--2---:R-:W-:Y:S05]  /*a530*/  @!P1 NANOSLEEP.SYNCS 0x989680 ;  /* 0x009896800000995d */ /* 0x004fea0003900000 */
[----:B------:R-:W2:Y:S02]  /*a540*/  @!P1 SYNCS.PHASECHK.TRANS64 P1, [R2+URZ+0xd0], R5 ;  /* 0x0000d005020095a7 */ /* 0x000ea400080210ff */
[----:B--2---:R-:W-:Y:S05]  /*a550*/  @!P1 BRA `(.L_x_54) ;  /* 0xfffffffc00f09947 */ /* 0x004fea000383ffff */
[----:B------:R-:W-:Y:S05]  /*a560*/  BRA `(.L_x_174) ;  /* 0xffffff8c00c07947 */ /* 0x000fea000383ffff */
.L_x_57:
[----:B------:R-:W-:-:S07]  /*a570*/  MOV R0, UR4 ;  /* 0x0000000400007c02 */ /* 0x000fce0008000f00 */
.L_x_175:
[----:B-1----:R1:W2:Y:S02]  /*a580*/  SYNCS.PHASECHK.TRANS64.TRYWAIT P0, [R0+URZ+0xe0], R3 ;  /* 0x0000e003000075a7 */ /* 0x0022a400080011ff */
[----:B--2---:R-:W-:Y:S05]  /*a590*/  @!P0 NANOSLEEP.SYNCS 0x989680 ;  /* 0x009896800000895d */ /* 0x004fea0003900000 */
[----:B------:R-:W2:Y:S02]  /*a5a0*/  @!P0 SYNCS.PHASECHK.TRANS64 P0, [R0+URZ+0xe0], R3 ;  /* 0x0000e003000085a7 */ /* 0x000ea400080010ff */
[----:B--2---:R-:W-:Y:S05]  /*a5b0*/  @!P0 BRA `(.L_x_175) ;  /* 0xfffffffc00f08947 */ /* 0x004fea000383ffff */
[----:B------:R-:W-:Y:S05]  /*a5c0*/  BRA `(.L_x_56) ;  /* 0xffffff9000147947 */ /* 0x000fea000383ffff */
.L_x_66:
[----:B-1----:R-:W-:-:S04]  /*a5d0*/  MOV R0, UR5 ;  /* 0x0000000500007c02 */ /* 0x002fc80008000f00 */
[----:B------:R1:W2:Y:S03]  /*a5e0*/  SYNCS.PHASECHK.TRANS64.TRYWAIT P0, [R0+URZ+0x8], R7 ;  /* 0x00000807000075a7 */ /* 0x0002a600080011ff */
[----:B--2---:R-:W-:Y:S05]  /*a5f0*/  @!P0 NANOSLEEP.SYNCS 0x989680 ;  /* 0x009896800000895d */ /* 0x004fea0003900000 */
[----:B------:R-:W2:Y:S02]  /*a600*/  @!P0 SYNCS.PHASECHK.TRANS64 P0, [R0+URZ+0x8], R7 ;  /* 0x00000807000085a7 */ /* 0x000ea400080010ff */
[----:B--2---:R-:W-:Y:S05]  /*a610*/  @!P0 BRA `(.L_x_66) ;  /* 0xfffffffc00ec8947 */ /* 0x004fea000383ffff */
[----:B------:R-:W-:Y:S05]  /*a620*/  BRA `(.L_x_65) ;  /* 0xffffff9000cc7947 */ /* 0x000fea000383ffff */
.L_x_68:
[----:B------:R-:W-:Y:S01]  /*a630*/  BSSY B0, `(.L_x_176) ;  /* 0x0000006000007945 */ /* 0x000fe20003800000 */
[----:B------:R-:W-:-:S07]  /*a640*/  MOV R15, 0xffffffff ;  /* 0xffffffff000f7802 */ /* 0x000fce0000000f00 */
[----:B-1---5:R-:W-:Y:S05]  /*a650*/  WARPSYNC.COLLECTIVE R15, `(.L_x_177) ;  /* 0x000000000f0c7348 */ /* 0x022fea0003c00000 */
[----:B------:R-:W-:Y:S02]  /*a660*/  ELECT P6, UR79, PT ;  /* 0x00000000004f782f */ /* 0x000fe400038c0000 */
[----:B------:R-:W-:Y:S01]  /*a670*/  MOV R14, UR79 ;  /* 0x0000004f000e7c02 */ /* 0x000fe20008000f00 */
[----:B-1---5:R-:W-:Y:S10]  /*a680*/  ENDCOLLECTIVE ;  /* 0x000000000000791b */ /* 0x022ff40003800000 */
.L_x_177:
[----:B------:R-:W-:Y:S05]  /*a690*/  BSYNC B0 ;  /* 0x0000000000007941 */ /* 0x000fea0003800000 */
.L_x_176:
[----:B------:R-:W-:Y:S01]  /*a6a0*/  PLOP3.LUT P0, PT, P6, PT, PT, 0x80, 0x8 ;  /* 0x000000000008781c */ /* 0x000fe2000370f070 */
[----:B------:R-:W-:-:S12]  /*a6b0*/  BRA `(.L_x_178) ;  /* 0xffffff9000f87947 */ /* 0x000fd8000383ffff */
.L_x_70:
[----:B-1----:R-:W-:-:S04]  /*a6c0*/  MOV R0, UR5 ;  /* 0x0000000500007c02 */ /* 0x002fc80008000f00 */
[----:B------:R1:W2:Y:S03]  /*a6d0*/  SYNCS.PHASECHK.TRANS64.TRYWAIT P0, [R0+URZ+0x8], R5 ;  /* 0x00000805000075a7 */ /* 0x0002a600080011ff */
[----:B--2---:R-:W-:Y:S05]  /*a6e0*/  @!P0 NANOSLEEP.SYNCS 0x989680 ;  /* 0x009896800000895d */ /* 0x004fea0003900000 */
[----:B------:R-:W2:Y:S02]  /*a6f0*/  @!P0 SYNCS.PHASECHK.TRANS64 P0, [R0+URZ+0x8], R5 ;  /* 0x00000805000085a7 */ /* 0x000ea400080010ff */
[----:B--2---:R-:W-:Y:S05]  /*a700*/  @!P0 BRA `(.L_x_70) ;  /* 0xfffffffc00ec8947 */ /* 0x004fea000383ffff */
[----:B------:R-:W-:Y:S05]  /*a710*/  BRA `(.L_x_69) ;  /* 0xffffff9000fc7947 */ /* 0x000fea000383ffff */
.L_x_71:
[----:B-1----:R1:W2:Y:S02]  /*a720*/  SYNCS.PHASECHK.TRANS64.TRYWAIT P0, [R0+URZ+0xd0], R5 ;  /* 0x0000d005000075a7 */ /* 0x0022a400080011ff */
[----:B--2---:R-:W-:Y:S05]  /*a730*/  @!P0 NANOSLEEP.SYNCS 0x989680 ;  /* 0x009896800000895d */ /* 0x004fea0003900000 */
[----:B------:R-:W2:Y:S02]  /*a740*/  @!P0 SYNCS.PHASECHK.TRANS64 P0, [R0+URZ+0xd0], R5 ;  /* 0x0000d005000085a7 */ /* 0x000ea400080010ff */
[----:B--2---:R-:W-:Y:S05]  /*a750*/  @!P0 BRA `(.L_x_71) ;  /* 0xfffffffc00f08947 */ /* 0x004fea000383ffff */
[----:B------:R-:W-:Y:S05]  /*a760*/  BRA `(.L_x_179) ;  /* 0xffffff9400e87947 */ /* 0x000fea000383ffff */
.L_x_73:
[----:B------:R-:W-:-:S07]  /*a770*/  MOV R0, UR31 ;  /* 0x0000001f00007c02 */ /* 0x000fce0008000f00 */
.L_x_180:
[----:B-1----:R1:W2:Y:S02]  /*a780*/  SYNCS.PHASECHK.TRANS64.TRYWAIT P0, [R0+URZ+0x110], R5 ;  /* 0x00011005000075a7 */ /* 0x0022a400080011ff */
[----:B--2---:R-:W-:Y:S05]  /*a790*/  @!P0 NANOSLEEP.SYNCS 0x989680 ;  /* 0x009896800000895d */ /* 0x004fea0003900000 */
[----:B------:R-:W2:Y:S02]  /*a7a0*/  @!P0 SYNCS.PHASECHK.TRANS64 P0, [R0+URZ+0x110], R5 ;  /* 0x00011005000085a7 */ /* 0x000ea400080010ff */
[----:B--2---:R-:W-:Y:S05]  /*a7b0*/  @!P0 BRA `(.L_x_180) ;  /* 0xfffffffc00f08947 */ /* 0x004fea000383ffff */
[----:B------:R-:W-:Y:S05]  /*a7c0*/  BRA `(.L_x_181) ;  /* 0xffffff9800347947 */ /* 0x000fea000383ffff */
.L_x_76:
[----:B------:R-:W-:Y:S07]  /*a7d0*/  MOV R0, UR5 ;  /* 0x0000000500007c02 */ /* 0x000fee0008000f00 */
.L_x_182:
[----:B-1----:R1:W2:Y:S02]  /*a7e0*/  SYNCS.PHASECHK.TRANS64.TRYWAIT P0, [R0+URZ], R5 ;  /* 0x00000005000075a7 */ /* 0x0022a400080011ff */
[----:B--2---:R-:W-:Y:S05]  /*a7f0*/  @!P0 NANOSLEEP.SYNCS 0x989680 ;  /* 0x009896800000895d */ /* 0x004fea0003900000 */
[----:B------:R-:W2:Y:S02]  /*a800*/  @!P0 SYNCS.PHASECHK.TRANS64 P0, [R0+URZ], R5 ;  /* 0x00000005000085a7 */ /* 0x000ea400080010ff */
[----:B--2---:R-:W-:Y:S05]  /*a810*/  @!P0 BRA `(.L_x_182) ;  /* 0xfffffffc00f08947 */ /* 0x004fea000383ffff */
[----:B------:R-:W-:Y:S05]  /*a820*/  BRA `(.L_x_75) ;  /* 0xffffff9800487947 */ /* 0x000fea000383ffff */
.L_x_80:
[----:B-1----:R-:W-:-:S07]  /*a830*/  MOV R0, UR4 ;  /* 0x0000000400007c02 */ /* 0x002fce0008000f00 */
.L_x_183:
[----:B-1----:R1:W2:Y:S02]  /*a840*/  SYNCS.PHASECHK.TRANS64.TRYWAIT P0, [R0+URZ], R3 ;  /* 0x00000003000075a7 */ /* 0x0022a400080011ff */
[----:B--2---:R-:W-:Y:S05]  /*a850*/  @!P0 NANOSLEEP.SYNCS 0x989680 ;  /* 0x009896800000895d */ /* 0x004fea0003900000 */
[----:B------:R-:W2:Y:S02]  /*a860*/  @!P0 SYNCS.PHASECHK.TRANS64 P0, [R0+URZ], R3 ;  /* 0x00000003000085a7 */ /* 0x000ea400080010ff */
[----:B--2---:R-:W-:Y:S05]  /*a870*/  @!P0 BRA `(.L_x_183) ;  /* 0xfffffffc00f08947 */ /* 0x004fea000383ffff */
[----:B------:R-:W-:Y:S05]  /*a880*/  BRA `(.L_x_184) ;  /* 0xffffff9c003c7947 */ /* 0x000fea000383ffff */
.L_x_81:
[----:B------:R-:W-:-:S07]  /*a890*/  MOV R0, UR5 ;  /* 0x0000000500007c02 */ /* 0x000fce0008000f00 */
.L_x_185:
[----:B-1----:R1:W2:Y:S02]  /*a8a0*/  SYNCS.PHASECHK.TRANS64.TRYWAIT P0, [R0+URZ], R3 ;  /* 0x00000003000075a7 */ /* 0x0022a400080011ff */
[----:B--2---:R-:W-:Y:S05]  /*a8b0*/  @!P0 NANOSLEEP.SYNCS 0x989680 ;  /* 0x009896800000895d */ /* 0x004fea0003900000 */
[----:B------:R-:W2:Y:S02]  /*a8c0*/  @!P0 SYNCS.PHASECHK.TRANS64 P0, [R0+URZ], R3 ;  /* 0x00000003000085a7 */ /* 0x000ea400080010ff */
[----:B--2---:R-:W-:Y:S05]  /*a8d0*/  @!P0 BRA `(.L_x_185) ;  /* 0xfffffffc00f08947 */ /* 0x004fea000383ffff */
[----:B------:R-:W-:Y:S05]  /*a8e0*/  BRA `(.L_x_186) ;  /* 0xffffff9c00487947 */ /* 0x000fea000383ffff */
.L_x_82:
[----:B------:R-:W-:-:S07]  /*a8f0*/  MOV R0, UR5 ;  /* 0x0000000500007c02 */ /* 0x000fce0008000f00 */
.L_x_187:
[----:B-1----:R1:W2:Y:S02]  /*a900*/  SYNCS.PHASECHK.TRANS64.TRYWAIT P0, [R0+URZ], R3 ;  /* 0x00000003000075a7 */ /* 0x0022a400080011ff */
[----:B--2---:R-:W-:Y:S05]  /*a910*/  @!P0 NANOSLEEP.SYNCS 0x989680 ;  /* 0x009896800000895d */ /* 0x004fea0003900000 */
[----:B------:R-:W2:Y:S02]  /*a920*/  @!P0 SYNCS.PHASECHK.TRANS64 P0, [R0+URZ], R3 ;  /* 0x00000003000085a7 */ /* 0x000ea400080010ff */
[----:B--2---:R-:W-:Y:S05]  /*a930*/  @!P0 BRA `(.L_x_187) ;  /* 0xfffffffc00f08947 */ /* 0x004fea000383ffff */
[----:B------:R-:W-:Y:S05]  /*a940*/  BRA `(.L_x_188) ;  /* 0xffffff9c00547947 */ /* 0x000fea000383ffff */
.L_x_85:
[----:B------:R-:W-:-:S07]  /*a950*/  MOV R0, UR26 ;  /* 0x0000001a00007c02 */ /* 0x000fce0008000f00 */
.L_x_189:
[----:B-1----:R1:W2:Y:S02]  /*a960*/  SYNCS.PHASECHK.TRANS64.TRYWAIT P1, [R0+URZ+0x150], R3 ;  /* 0x00015003000075a7 */ /* 0x0022a400080211ff */
[----:B--2---:R-:W-:Y:S05]  /*a970*/  @!P1 NANOSLEEP.SYNCS 0x989680 ;  /* 0x009896800000995d */ /* 0x004fea0003900000 */
[----:B------:R-:W2:Y:S02]  /*a980*/  @!P1 SYNCS.PHASECHK.TRANS64 P1, [R0+URZ+0x150], R3 ;  /* 0x00015003000095a7 */ /* 0x000ea400080210ff */
[----:B--2---:R-:W-:Y:S05]  /*a990*/  @!P1 BRA `(.L_x_189) ;  /* 0xfffffffc00f09947 */ /* 0x004fea000383ffff */
[----:B------:R-:W-:Y:S05]  /*a9a0*/  BRA `(.L_x_190) ;  /* 0xffffff9c00a07947 */ /* 0x000fea000383ffff */
.L_x_90:
[----:B--2---:R2:W3:Y:S02]  /*a9b0*/  SYNCS.PHASECHK.TRANS64.TRYWAIT P0, [R12+URZ+0xd0], R9 ;  /* 0x0000d0090c0075a7 */ /* 0x0044e400080011ff */
[----:B---3--:R-:W-:Y:S05]  /*a9c0*/  @!P0 NANOSLEEP.SYNCS 0x989680 ;  /* 0x009896800000895d */ /* 0x008fea0003900000 */
[----:B------:R-:W3:Y:S02]  /*a9d0*/  @!P0 SYNCS.PHASECHK.TRANS64 P0, [R12+URZ+0xd0], R9 ;  /* 0x0000d0090c0085a7 */ /* 0x000ee400080010ff */
[----:B---3--:R-:W-:Y:S05]  /*a9e0*/  @!P0 BRA `(.L_x_90) ;  /* 0xfffffffc00f08947 */ /* 0x008fea000383ffff */
[----:B------:R-:W-:Y:S05]  /*a9f0*/  BRA `(.L_x_191) ;  /* 0xffffffa000d87947 */ /* 0x000fea000383ffff */
.L_x_93:
[----:B------:R-:W-:Y:S07]  /*aa00*/  MOV R0, UR21 ;  /* 0x0000001500007c02 */ /* 0x000fee0008000f00 */
.L_x_192:
[----:B--2---:R2:W3:Y:S02]  /*aa10*/  SYNCS.PHASECHK.TRANS64.TRYWAIT P2, [R0+URZ+0xc8], R11 ;  /* 0x0000c80b000075a7 */ /* 0x0044e400080411ff */
[----:B---3--:R-:W-:Y:S05]  /*aa20*/  @!P2 NANOSLEEP.SYNCS 0x989680 ;  /* 0x009896800000a95d */ /* 0x008fea0003900000 */
[----:B------:R-:W3:Y:S02]  /*aa30*/  @!P2 SYNCS.PHASECHK.TRANS64 P2, [R0+URZ+0xc8], R11 ;  /* 0x0000c80b0000a5a7 */ /* 0x000ee400080410ff */
[----:B---3--:R-:W-:Y:S05]  /*aa40*/  @!P2 BRA `(.L_x_192) ;  /* 0xfffffffc00f0a947 */ /* 0x008fea000383ffff */
[----:B------:R-:W-:Y:S05]  /*aa50*/  BRA `(.L_x_92) ;  /* 0xffffffa800407947 */ /* 0x000fea000383ffff */
.L_x_96:
[----:B--2---:R-:W-:Y:S07]  /*aa60*/  MOV R0, UR21 ;  /* 0x0000001500007c02 */ /* 0x004fee0008000f00 */
.L_x_193:
[----:B--2---:R2:W3:Y:S02]  /*aa70*/  SYNCS.PHASECHK.TRANS64.TRYWAIT P0, [R0+URZ+0xa0], R9 ;  /* 0x0000a009000075a7 */ /* 0x0044e400080011ff */
[----:B---3--:R-:W-:Y:S05]  /*aa80*/  @!P0 NANOSLEEP.SYNCS 0x989680 ;  /* 0x009896800000895d */ /* 0x008fea0003900000 */
[----:B------:R-:W3:Y:S02]  /*aa90*/  @!P0 SYNCS.PHASECHK.TRANS64 P0, [R0+URZ+0xa0], R9 ;  /* 0x0000a009000085a7 */ /* 0x000ee400080010ff */
[----:B---3--:R-:W-:Y:S05]  /*aaa0*/  @!P0 BRA `(.L_x_193) ;  /* 0xfffffffc00f08947 */ /* 0x008fea000383ffff */
[----:B------:R-:W-:Y:S05]  /*aab0*/  BRA `(.L_x_194) ;  /* 0xffffffa8009c7947 */ /* 0x000fea000383ffff */
.L_x_97:
[----:B------:R-:W-:Y:S07]  /*aac0*/  MOV R0, UR21 ;  /* 0x0000001500007c02 */ /* 0x000fee0008000f00 */
.L_x_195:
[----:B--2---:R2:W3:Y:S02]  /*aad0*/  SYNCS.PHASECHK.TRANS64.TRYWAIT P0, [R0+URZ+0xa8], R9 ;  /* 0x0000a809000075a7 */ /* 0x0044e400080011ff */
[----:B---3--:R-:W-:Y:S05]  /*aae0*/  @!P0 NANOSLEEP.SYNCS 0x989680 ;  /* 0x009896800000895d */ /* 0x008fea0003900000 */
[----:B------:R-:W3:Y:S02]  /*aaf0*/  @!P0 SYNCS.PHASECHK.TRANS64 P0, [R0+URZ+0xa8], R9 ;  /* 0x0000a809000085a7 */ /* 0x000ee400080010ff */
[----:B---3--:R-:W-:Y:S05]  /*ab00*/  @!P0 BRA `(.L_x_195) ;  /* 0xfffffffc00f08947 */ /* 0x008fea000383ffff */
[----:B------:R-:W-:Y:S05]  /*ab10*/  BRA `(.L_x_196) ;  /* 0xffffffa800d47947 */ /* 0x000fea000383ffff */
.L_x_98:
[----:B------:R-:W-:Y:S07]  /*ab20*/  MOV R0, UR21 ;  /* 0x0000001500007c02 */ /* 0x000fee0008000f00 */
.L_x_197:
[----:B--2---:R2:W3:Y:S02]  /*ab30*/  SYNCS.PHASECHK.TRANS64.TRYWAIT P0, [R0+URZ+0xb0], R9 ;  /* 0x0000b009000075a7 */ /* 0x0044e400080011ff */
[----:B---3--:R-:W-:Y:S05]  /*ab40*/  @!P0 NANOSLEEP.SYNCS 0x989680 ;  /* 0x009896800000895d */ /* 0x008fea0003900000 */
[----:B------:R-:W3:Y:S02]  /*ab50*/  @!P0 SYNCS.PHASECHK.TRANS64 P0, [R0+URZ+0xb0], R9 ;  /* 0x0000b009000085a7 */ /* 0x000ee400080010ff */
[----:B---3--:R-:W-:Y:S05]  /*ab60*/  @!P0 BRA `(.L_x_197) ;  /* 0xfffffffc00f08947 */ /* 0x008fea000383ffff */
[----:B------:R-:W-:Y:S05]  /*ab70*/  BRA `(.L_x_198) ;  /* 0xffffffac00187947 */ /* 0x000fea000383ffff */
.L_x_99:
[----:B------:R-:W-:Y:S07]  /*ab80*/  MOV R0, UR21 ;  /* 0x0000001500007c02 */ /* 0x000fee0008000f00 */
.L_x_199:
[----:B--2---:R2:W3:Y:S02]  /*ab90*/  SYNCS.PHASECHK.TRANS64.TRYWAIT P0, [R0+URZ+0xb8], R9 ;  /* 0x0000b809000075a7 */ /* 0x0044e400080011ff */
[----:B---3--:R-:W-:Y:S05]  /*aba0*/  @!P0 NANOSLEEP.SYNCS 0x989680 ;  /* 0x009896800000895d */ /* 0x008fea0003900000 */
[----:B------:R-:W3:Y:S02]  /*abb0*/  @!P0 SYNCS.PHASECHK.TRANS64 P0, [R0+URZ+0xb8], R9 ;  /* 0x0000b809000085a7 */ /* 0x000ee400080010ff */
[----:B---3--:R-:W-:Y:S05]  /*abc0*/  @!P0 BRA `(.L_x_199) ;  /* 0xfffffffc00f08947 */ /* 0x008fea000383ffff */
[----:B------:R-:W-:Y:S05]  /*abd0*/  BRA `(.L_x_200) ;  /* 0xffffffac00587947 */ /* 0x000fea000383ffff */
.L_x_101:
[----:B------:R-:W-:-:S07]  /*abe0*/  MOV R0, UR21 ;  /* 0x0000001500007c02 */ /* 0x000fce0008000f00 */
.L_x_201:
[----:B---3--:R3:W4:Y:S02]  /*abf0*/  SYNCS.PHASECHK.TRANS64.TRYWAIT P0, [R0+URZ+0xa0], R3 ;  /* 0x0000a003000075a7 */ /* 0x00872400080011ff */
[----:B----4-:R-:W-:Y:S05]  /*ac00*/  @!P0 NANOSLEEP.SYNCS 0x989680 ;  /* 0x009896800000895d */ /* 0x010fea0003900000 */
[----:B------:R-:W4:Y:S02]  /*ac10*/  @!P0 SYNCS.PHASECHK.TRANS64 P0, [R0+URZ+0xa0], R3 ;  /* 0x0000a003000085a7 */ /* 0x000f2400080010ff */
[----:B----4-:R-:W-:Y:S05]  /*ac20*/  @!P0 BRA `(.L_x_201) ;  /* 0xfffffffc00f08947 */ /* 0x010fea000383ffff */
[----:B------:R-:W-:Y:S05]  /*ac30*/  BRA `(.L_x_202) ;  /* 0xffffffac00d07947 */ /* 0x000fea000383ffff */
.L_x_102:
[----:B---3--:R-:W-:-:S07]  /*ac40*/  MOV R0, UR21 ;  /* 0x0000001500007c02 */ /* 0x008fce0008000f00 */
.L_x_203:
[----:B---3--:R3:W4:Y:S02]  /*ac50*/  SYNCS.PHASECHK.TRANS64.TRYWAIT P0, [R0+URZ+0xa8], R3 ;  /* 0x0000a803000075a7 */ /* 0x00872400080011ff */
[----:B----4-:R-:W-:Y:S05]  /*ac60*/  @!P0 NANOSLEEP.SYNCS 0x989680 ;  /* 0x009896800000895d */ /* 0x010fea0003900000 */
[----:B------:R-:W4:Y:S02]  /*ac70*/  @!P0 SYNCS.PHASECHK.TRANS64 P0, [R0+URZ+0xa8], R3 ;  /* 0x0000a803000085a7 */ /* 0x000f2400080010ff */
[----:B----4-:R-:W-:Y:S05]  /*ac80*/  @!P0 BRA `(.L_x_203) ;  /* 0xfffffffc00f08947 */ /* 0x010fea000383ffff */
[----:B------:R-:W-:Y:S05]  /*ac90*/  BRA `(.L_x_204) ;  /* 0xffffffac00c07947 */ /* 0x000fea000383ffff */
.L_x_103:
[----:B---3--:R-:W-:-:S07]  /*aca0*/  MOV R0, UR21 ;  /* 0x0000001500007c02 */ /* 0x008fce0008000f00 */
.L_x_205:
[----:B---3--:R3:W4:Y:S02]  /*acb0*/  SYNCS.PHASECHK.TRANS64.TRYWAIT P0, [R0+URZ+0xb0], R3 ;  /* 0x0000b003000075a7 */ /* 0x00872400080011ff */
[----:B----4-:R-:W-:Y:S05]  /*acc0*/  @!P0 NANOSLEEP.SYNCS 0x989680 ;  /* 0x009896800000895d */ /* 0x010fea0003900000 */
[----:B------:R-:W4:Y:S02]  /*acd0*/  @!P0 SYNCS.PHASECHK.TRANS64 P0, [R0+URZ+0xb0], R3 ;  /* 0x0000b003000085a7 */ /* 0x000f2400080010ff */
[----:B----4-:R-:W-:Y:S05]  /*ace0*/  @!P0 BRA `(.L_x_205) ;  /* 0xfffffffc00f08947 */ /* 0x010fea000383ffff */
[----:B------:R-:W-:Y:S05]  /*acf0*/  BRA `(.L_x_206) ;  /* 0xffffffac00b07947 */ /* 0x000fea000383ffff */
.L_x_105:
[----:B--2---:R2:W3:Y:S02]  /*ad00*/  SYNCS.PHASECHK.TRANS64.TRYWAIT P0, [R3+URZ+0xd0], R0 ;  /* 0x0000d000030075a7 */ /* 0x0044e400080011ff */
[----:B---3--:R-:W-:Y:S05]  /*ad10*/  @!P0 NANOSLEEP.SYNCS 0x989680 ;  /* 0x009896800000895d */ /* 0x008fea0003900000 */
[----:B------:R-:W3:Y:S02]  /*ad20*/  @!P0 SYNCS.PHASECHK.TRANS64 P0, [R3+URZ+0xd0], R0 ;  /* 0x0000d000030085a7 */ /* 0x000ee400080010ff */
[----:B---3--:R-:W-:Y:S05]  /*ad30*/  @!P0 BRA `(.L_x_105) ;  /* 0xfffffffc00f08947 */ /* 0x008fea000383ffff */
[----:B------:R-:W-:Y:S05]  /*ad40*/  BRA `(.L_x_207) ;  /* 0xffffffb000747947 */ /* 0x000fea000383ffff */
.L_x_116:
[----:B-1----:R-:W-:Y:S04]  /*ad50*/  MOV R2, UR44 ;  /* 0x0000002c00027c02 */ /* 0x002fe80008000f00 */
[----:B------:R1:W2:Y:S03]  /*ad60*/  SYNCS.PHASECHK.TRANS64.TRYWAIT P0, [R2+URZ+0x80], R3 ;  /* 0x00008003020075a7 */ /* 0x0002a600080011ff */
[----:B--2---:R-:W-:Y:S05]  /*ad70*/  @!P0 NANOSLEEP.SYNCS 0x989680 ;  /* 0x009896800000895d */ /* 0x004fea0003900000 */
[----:B------:R-:W2:Y:S02]  /*ad80*/  @!P0 SYNCS.PHASECHK.TRANS64 P0, [R2+URZ+0x80], R3 ;  /* 0x00008003020085a7 */ /* 0x000ea400080010ff */
[----:B--2---:R-:W-:Y:S05]  /*ad90*/  @!P0 BRA `(.L_x_116) ;  /* 0xfffffffc00ec8947 */ /* 0x004fea000383ffff */
[----:B------:R-:W-:Y:S05]  /*ada0*/  BRA `(.L_x_115) ;  /* 0xffffffbc00c87947 */ /* 0x000fea000383ffff */
.L_x_118:
[----:B-1----:R1:W3:Y:S02]  /*adb0*/  SYNCS.PHASECHK.TRANS64.TRYWAIT P1, [R101+URZ+0xf0], R0 ;  /* 0x0000f000650075a7 */ /* 0x0022e400080211ff */
[----:B---3--:R-:W-:Y:S05]  /*adc0*/  @!P1 NANOSLEEP.SYNCS 0x989680 ;  /* 0x009896800000995d */ /* 0x008fea0003900000 */
[----:B------:R-:W3:Y:S02]  /*add0*/  @!P1 SYNCS.PHASECHK.TRANS64 P1, [R101+URZ+0xf0], R0 ;  /* 0x0000f000650095a7 */ /* 0x000ee400080210ff */
[----:B---3--:R-:W-:Y:S05]  /*ade0*/  @!P1 BRA `(.L_x_118) ;  /* 0xfffffffc00f09947 */ /* 0x008fea000383ffff */
[----:B------:R-:W-:Y:S05]  /*adf0*/  BRA `(.L_x_117) ;  /* 0xffffffbc00f07947 */ /* 0x000fea000383ffff */
.L_x_127:
[----:B---3--:R3:W4:Y:S02]  /*ae00*/  SYNCS.PHASECHK.TRANS64.TRYWAIT P0, [R3+URZ+0x80], R0 ;  /* 0x00008000030075a7 */ /* 0x00872400080011ff */
[----:B----4-:R-:W-:Y:S05]  /*ae10*/  @!P0 NANOSLEEP.SYNCS 0x989680 ;  /* 0x009896800000895d */ /* 0x010fea0003900000 */
[----:B------:R-:W4:Y:S02]  /*ae20*/  @!P0 SYNCS.PHASECHK.TRANS64 P0, [R3+URZ+0x80], R0 ;  /* 0x00008000030085a7 */ /* 0x000f2400080010ff */
[----:B----4-:R-:W-:Y:S05]  /*ae30*/  @!P0 BRA `(.L_x_127) ;  /* 0xfffffffc00f08947 */ /* 0x010fea000383ffff */
[----:B------:R-:W-:Y:S05]  /*ae40*/  BRA `(.L_x_126) ;  /* 0xffffffc800cc7947 */ /* 0x000fea000383ffff */
.L_x_135:
[----:B-1----:R1:W3:Y:S02]  /*ae50*/  SYNCS.PHASECHK.TRANS64.TRYWAIT P0, [R62+URZ+0x80], R5 ;  /* 0x000080053e0075a7 */ /* 0x0022e400080011ff */
[----:B---3--:R-:W-:Y:S05]  /*ae60*/  @!P0 NANOSLEEP.SYNCS 0x989680 ;  /* 0x009896800000895d */ /* 0x008fea0003900000 */
[----:B------:R-:W3:Y:S02]  /*ae70*/  @!P0 SYNCS.PHASECHK.TRANS64 P0, [R62+URZ+0x80], R5 ;  /* 0x000080053e0085a7 */ /* 0x000ee400080010ff */
[----:B---3--:R-:W-:Y:S05]  /*ae80*/  @!P0 BRA `(.L_x_135) ;  /* 0xfffffffc00f08947 */ /* 0x008fea000383ffff */
[----:B------:R-:W-:Y:S05]  /*ae90*/  BRA `(.L_x_134) ;  /* 0xffffffd400cc7947 */ /* 0x000fea000383ffff */
.L_x_143:
[----:B-1----:R1:W4:Y:S02]  /*aea0*/  SYNCS.PHASECHK.TRANS64.TRYWAIT P0, [R62+URZ+0x80], R5 ;  /* 0x000080053e0075a7 */ /* 0x00232400080011ff */
[----:B----4-:R-:W-:Y:S05]  /*aeb0*/  @!P0 NANOSLEEP.SYNCS 0x989680 ;  /* 0x009896800000895d */ /* 0x010fea0003900000 */
[----:B------:R-:W4:Y:S02]  /*aec0*/  @!P0 SYNCS.PHASECHK.TRANS64 P0, [R62+URZ+0x80], R5 ;  /* 0x000080053e0085a7 */ /* 0x000f2400080010ff */
[----:B----4-:R-:W-:Y:S05]  /*aed0*/  @!P0 BRA `(.L_x_143) ;  /* 0xfffffffc00f08947 */ /* 0x010fea000383ffff */
[----:B------:R-:W-:Y:S05]  /*aee0*/  BRA `(.L_x_142) ;  /* 0xffffffe000c87947 */ /* 0x000fea000383ffff */
        .weak           $__internal_0_$__cuda_sm10x_tcgen05_guardrail_trap_col_being_dealloced_not_returned_by_alloc
        .type           $__internal_0_$__cuda_sm10x_tcgen05_guardrail_trap_col_being_dealloced_not_returned_by_alloc,@function
        .size           $__internal_0_$__cuda_sm10x_tcgen05_guardrail_trap_col_being_dealloced_not_returned_by_alloc,($__internal_1_$__cuda_sm10x_tcgen05_guardrail_trap_phase_invalid_during_alloc - $__internal_0_$__cuda_sm10x_tcgen05_guardrail_trap_col_being_dealloced_not_returned_by_alloc)
$__internal_0_$__cuda_sm10x_tcgen05_guardrail_trap_col_being_dealloced_not_returned_by_alloc:
[----:B------:R-:W-:Y:S05]  /*aef0*/  BPT.TRAP 0x1 ;  /* 0x000000040000795c */ /* 0x000fea0000300000 */
[----:B------:R-:W-:-:S04]  /*af00*/  HFMA2 R3, -RZ, RZ, 0, 0 ;  /* 0x00000000ff037431 */ /* 0x000fc800000001ff */
[----:B------:R-:W-:Y:S05]  /*af10*/  RET.REL.NODEC R2 `(_ZN7cutlass13device_kernelINS_4gemm6kernel13GemmUniversalIN4cute5tupleIJiiiiEEENS1_10collective13CollectiveMmaINS1_35MainloopSm100TmaUmmaWarpSpecializedILi8ELi2ELi4ENS5_IJNS4_1CILi4EEESB_NSA_ILi1EEEEEEEENS5_IJNSA_ILi256EEENSA_ILi128EEENSA_ILi64EEEEEENS_6half_tENS5_IJlSC_lEEESJ_SK_NS4_8TiledMMAINS4_8MMA_AtomIJNS4_26SM100_MMA_F16BF16_2x1SM_SSISJ_SJ_fLi256ELi128ELNS4_4UMMA5MajorE0ELSP_0ELNSO_7ScaleInE0ELSQ_0EEEEEENS4_6LayoutINS5_IJSC_SC_SC_EEENS5_IJNSA_ILi0EEESV_SV_EEEEENS5_IJNS4_10UnderscoreESY_SY_EEEEENS4_28SM100_TMA_2SM_LOAD_MULTICASTENS4_14ComposedLayoutINS4_7SwizzleILi3ELi4ELi3EEENS4_18smem_ptr_flag_bitsILi16EEENST_INS5_IJNSA_ILi8EEESH_EEENS5_IJSH_SC_EEEEEEEvNS4_8identityES11_S1B_vS1C_EENS_8epilogue10collective18CollectiveEpilogueINS1E_23Sm100TmaWarpSpecializedILi4ELi2ELi32ELb1ELb0EEEJNS5_IJSG_SG_SH_EEENS5_IJNST_ISG_SC_EENST_INSA_ILi32EEESC_EEEEESJ_SK_SJ_SK_NS1E_6fusion15FusionCallbacksIS1I_NS1O_17LinearCombinationISJ_fSJ_fLNS_15FloatRoundStyleE2EEES1J_S1N_JEEENS4_5SM1004TMEM4LOAD26SM100_TMEM_LOAD_32dp32b32xENS4_13SM90_TMA_LOADENS12_INS13_ILi2ELi4ELi3EEES16_NST_INS5_IJS17_S1L_EEENS5_IJS1L_SC_EEEEEEENS4_39AutoVectorizingCopyWithAssumedAlignmentILi128EEENS4_14SM90_TMA_STOREES23_S25_S25_EEEvvEEEEvNT_6ParamsE) ;  /* 0xffffff5002387950 */ /* 0x000fea0003c3ffff */
        .weak           $__internal_1_$__cuda_sm10x_tcgen05_guardrail_trap_phase_invalid_during_alloc
        .type           $__internal_1_$__cuda_sm10x_tcgen05_guardrail_trap_phase_invalid_during_alloc,@function
        .size           $__internal_1_$__cuda_sm10x_tcgen05_guardrail_trap_phase_invalid_during_alloc,($__internal_2_$__cuda_sm10x_tcgen05_guardrail_trap_unallocated_columns_being_dealloced - $__internal_1_$__cuda_sm10x_tcgen05_guardrail_trap_phase_invalid_during_alloc)
$__internal_1_$__cuda_sm10x_tcgen05_guardrail_trap_phase_invalid_during_alloc:
[----:B------:R-:W-:Y:S05]  /*af20*/  BPT.TRAP 0x1 ;  /* 0x000000040000795c */ /* 0x000fea0000300000 */
[----:B------:R-:W-:-:S04]  /*af30*/  MOV R5, 0x0 ;  /* 0x0000000000057802 */ /* 0x000fc80000000f00 */
[----:B------:R-:W-:Y:S05]  /*af40*/  RET.REL.NODEC R4 `(_ZN7cutlass13device_kernelINS_4gemm6kernel13GemmUniversalIN4cute5tupleIJiiiiEEENS1_10collective13CollectiveMmaINS1_35MainloopSm100TmaUmmaWarpSpecializedILi8ELi2ELi4ENS5_IJNS4_1CILi4EEESB_NSA_ILi1EEEEEEEENS5_IJNSA_ILi256EEENSA_ILi128EEENSA_ILi64EEEEEENS_6half_tENS5_IJlSC_lEEESJ_SK_NS4_8TiledMMAINS4_8MMA_AtomIJNS4_26SM100_MMA_F16BF16_2x1SM_SSISJ_SJ_fLi256ELi128ELNS4_4UMMA5MajorE0ELSP_0ELNSO_7ScaleInE0ELSQ_0EEEEEENS4_6LayoutINS5_IJSC_SC_SC_EEENS5_IJNSA_ILi0EEESV_SV_EEEEENS5_IJNS4_10UnderscoreESY_SY_EEEEENS4_28SM100_TMA_2SM_LOAD_MULTICASTENS4_14ComposedLayoutINS4_7SwizzleILi3ELi4ELi3EEENS4_18smem_ptr_flag_bitsILi16EEENST_INS5_IJNSA_ILi8EEESH_EEENS5_IJSH_SC_EEEEEEEvNS4_8identityES11_S1B_vS1C_EENS_8epilogue10collective18CollectiveEpilogueINS1E_23Sm100TmaWarpSpecializedILi4ELi2ELi32ELb1ELb0EEEJNS5_IJSG_SG_SH_EEENS5_IJNST_ISG_SC_EENST_INSA_ILi32EEESC_EEEEESJ_SK_SJ_SK_NS1E_6fusion15FusionCallbacksIS1I_NS1O_17LinearCombinationISJ_fSJ_fLNS_15FloatRoundStyleE2EEES1J_S1N_JEEENS4_5SM1004TMEM4LOAD26SM100_TMEM_LOAD_32dp32b32xENS4_13SM90_TMA_LOADENS12_INS13_ILi2ELi4ELi3EEES16_NST_INS5_IJS17_S1L_EEENS5_IJS1L_SC_EEEEEEENS4_39AutoVectorizingCopyWithAssumedAlignmentILi128EEENS4_14SM90_TMA_STOREES23_S25_S25_EEEvvEEEEvNT_6ParamsE) ;  /* 0xffffff50042c7950 */ /* 0x000fea0003c3ffff */
        .weak           $__internal_2_$__cuda_sm10x_tcgen05_guardrail_trap_unallocated_columns_being_dealloced
        .type           $__internal_2_$__cuda_sm10x_tcgen05_guardrail_trap_unallocated_columns_being_dealloced,@function
        .size           $__internal_2_$__cuda_sm10x_tcgen05_guardrail_trap_unallocated_columns_being_dealloced,(.L_x_209 - $__internal_2_$__cuda_sm10x_tcgen05_guardrail_trap_unallocated_columns_being_dealloced)
$__internal_2_$__cuda_sm10x_tcgen05_guardrail_trap_unallocated_columns_being_dealloced:
[----:B------:R-:W-:Y:S05]  /*af50*/  BPT.TRAP 0x1 ;  /* 0x000000040000795c */ /* 0x000fea0000300000 */
[----:B------:R-:W-:-:S04]  /*af60*/  HFMA2 R3, -RZ, RZ, 0, 0 ;  /* 0x00000000ff037431 */ /* 0x000fc800000001ff */
[----:B------:R-:W-:Y:S05]  /*af70*/  RET.REL.NODEC R2 `(_ZN7cutlass13device_kernelINS_4gemm6kernel13GemmUniversalIN4cute5tupleIJiiiiEEENS1_10collective13CollectiveMmaINS1_35MainloopSm100TmaUmmaWarpSpecializedILi8ELi2ELi4ENS5_IJNS4_1CILi4EEESB_NSA_ILi1EEEEEEEENS5_IJNSA_ILi256EEENSA_ILi128EEENSA_ILi64EEEEEENS_6half_tENS5_IJlSC_lEEESJ_SK_NS4_8TiledMMAINS4_8MMA_AtomIJNS4_26SM100_MMA_F16BF16_2x1SM_SSISJ_SJ_fLi256ELi128ELNS4_4UMMA5MajorE0ELSP_0ELNSO_7ScaleInE0ELSQ_0EEEEEENS4_6LayoutINS5_IJSC_SC_SC_EEENS5_IJNSA_ILi0EEESV_SV_EEEEENS5_IJNS4_10UnderscoreESY_SY_EEEEENS4_28SM100_TMA_2SM_LOAD_MULTICASTENS4_14ComposedLayoutINS4_7SwizzleILi3ELi4ELi3EEENS4_18smem_ptr_flag_bitsILi16EEENST_INS5_IJNSA_ILi8EEESH_EEENS5_IJSH_SC_EEEEEEEvNS4_8identityES11_S1B_vS1C_EENS_8epilogue10collective18CollectiveEpilogueINS1E_23Sm100TmaWarpSpecializedILi4ELi2ELi32ELb1ELb0EEEJNS5_IJSG_SG_SH_EEENS5_IJNST_ISG_SC_EENST_INSA_ILi32EEESC_EEEEESJ_SK_SJ_SK_NS1E_6fusion15FusionCallbacksIS1I_NS1O_17LinearCombinationISJ_fSJ_fLNS_15FloatRoundStyleE2EEES1J_S1N_JEEENS4_5SM1004TMEM4LOAD26SM100_TMEM_LOAD_32dp32b32xENS4_13SM90_TMA_LOADENS12_INS13_ILi2ELi4ELi3EEES16_NST_INS5_IJS17_S1L_EEENS5_IJS1L_SC_EEEEEEENS4_39AutoVectorizingCopyWithAssumedAlignmentILi128EEENS4_14SM90_TMA_STOREES23_S25_S25_EEEvvEEEEvNT_6ParamsE) ;  /* 0xffffff5002207950 */ /* 0x000fea0003c3ffff */
.L_x_208:
[----:B------:R-:W-:-:S00]  /*af80*/  BRA `(.L_x_208) ;  /* 0xfffffffc00fc7947 */ /* 0x000fc0000383ffff */
[----:B------:R-:W-:-:S00]  /*af90*/  NOP ;  /* 0x0000000000007918 */ /* 0x000fc00000000000 */
        /* <DEDUP_REMOVED lines=14> */
.L_x_209:


//--------------------- .nv.global.init           --------------------------
	.section	.nv.global.init,"aw",@progbits
.nv.global.init:
	.type		$str$27,@object
	.size		$str$27,($str$28 - $str$27)
$str$27:
        /*0000*/ 	.byte	0x28, 0x61, 0x64, 0x64, 0x72, 0x65, 0x73, 0x73, 0x20, 0x26, 0x20, 0x6d, 0x61, 0x73, 0x6b, 0x29
        /*0010*/ 	.byte	0x20, 0x3d, 0x3d, 0x20, 0x30, 0x00
	.type		$str$28,@object
	.size		$str$28,($str$26 - $str$28)
$str$28:
        /*0016*/ 	.byte	0x2f, 0x74, 0x6d, 0x70, 0x2f, 0x63, 0x75, 0x74, 0x6c, 0x61, 0x73, 0x73, 0x5f, 0x73, 0x77, 0x65
        /*0026*/ 	.byte	0x65, 0x70, 0x5f, 0x73, 0x72, 0x63, 0x2f, 0x69, 0x6e, 0x63, 0x6c, 0x75, 0x64, 0x65, 0x2f, 0x63
        /*0036*/ 	.byte	0x75, 0x74, 0x65, 0x2f, 0x70, 0x6f, 0x69, 0x6e, 0x74, 0x65, 0x72, 0x5f, 0x66, 0x6c, 0x61, 0x67
        /*0046*/ 	.byte	0x67, 0x65, 0x64, 0x2e, 0x68, 0x70, 0x70, 0x00
	.type		$str$26,@object
	.size		$str$26,($str$25 - $str$26)
$str$26:
        /*004e*/ 	.byte	0x2f, 0x74, 0x6d, 0x70, 0x2f, 0x63, 0x75, 0x74, 0x6c, 0x61, 0x73, 0x73, 0x5f, 0x73, 0x77, 0x65
        /*005e*/ 	.byte	0x65, 0x70, 0x5f, 0x73, 0x72, 0x63, 0x2f, 0x69, 0x6e, 0x63, 0x6c, 0x75, 0x64, 0x65, 0x2f, 0x63
        /*006e*/ 	.byte	0x75, 0x74, 0x65, 0x2f, 0x61, 0x74, 0x6f, 0x6d, 0x2f, 0x63, 0x6f, 0x70, 0x79, 0x5f, 0x74, 0x72
        /*007e*/ 	.byte	0x61, 0x69, 0x74, 0x73, 0x5f, 0x73, 0x6d, 0x31, 0x30, 0x30, 0x2e, 0x68, 0x70, 0x70, 0x00
	.type		$str$25,@object
	.size		$str$25,(__unnamed_1 - $str$25)
$str$25:
        /*008d*/ 	.byte	0x28, 0x28, 0x75, 0x69, 0x6e, 0x74, 0x33, 0x32, 0x5f, 0x74, 0x28, 0x74, 0x68, 0x72, 0x65, 0x61
        /*009d*/ 	.byte	0x64, 0x49, 0x64, 0x78, 0x2e, 0x78, 0x29, 0x20, 0x2f, 0x20, 0x33, 0x32, 0x29, 0x20, 0x25, 0x20
        /*00ad*/ 	.byte	0x34, 0x29, 0x20, 0x3d, 0x3d, 0x20, 0x28, 0x28, 0x28, 0x74, 0x6d, 0x65, 0x6d, 0x5f, 0x61, 0x64
        /*00bd*/ 	.byte	0x64, 0x72, 0x20, 0x3e, 0x3e, 0x20, 0x31, 0x36, 0x29, 0x20, 0x2f, 0x20, 0x33, 0x32, 0x29, 0x20
        /*00cd*/ 	.byte	0x25, 0x20, 0x34, 0x29, 0x00
	.type		__unnamed_1,@object
	.size		__unnamed_1,(__unnamed_2 - __unnamed_1)
__unnamed_1:
        /*00d2*/ 	.byte	0x61, 0x75, 0x74, 0x6f, 0x20, 0x63, 0x75, 0x74, 0x65, 0x3a, 0x3a, 0x61, 0x73, 0x5f, 0x70, 0x6f
        /* <DEDUP_REMOVED lines=24> */
        /*0262*/ 	.byte	0x3e, 0x3e, 0x3e, 0x3e, 0x5d, 0x00
	.type		__unnamed_2,@object
	.size		__unnamed_2,(.L_2 - __unnamed_2)
__unnamed_2:
        /* <DEDUP_REMOVED lines=42> */
        /*0508*/ 	.byte	0x3e, 0x3e, 0x5d, 0x00
.L_2:


//--------------------- .nv.shared._ZN7cutlass13device_kernelINS_4gemm6kernel13GemmUniversalIN4cute5tupleIJiiiiEEENS1_10collective13CollectiveMmaINS1_35MainloopSm100TmaUmmaWarpSpecializedILi8ELi2ELi4ENS5_IJNS4_1CILi4EEESB_NSA_ILi1EEEEEEEENS5_IJNSA_ILi256EEENSA_ILi128EEENSA_ILi64EEEEEENS_6half_tENS5_IJlSC_lEEESJ_SK_NS4_8TiledMMAINS4_8MMA_AtomIJNS4_26SM100_MMA_F16BF16_2x1SM_SSISJ_SJ_fLi256ELi128ELNS4_4UMMA5MajorE0ELSP_0ELNSO_7ScaleInE0ELSQ_0EEEEEENS4_6LayoutINS5_IJSC_SC_SC_EEENS5_IJNSA_ILi0EEESV_SV_EEEEENS5_IJNS4_10UnderscoreESY_SY_EEEEENS4_28SM100_TMA_2SM_LOAD_MULTICASTENS4_14ComposedLayoutINS4_7SwizzleILi3ELi4ELi3EEENS4_18smem_ptr_flag_bitsILi16EEENST_INS5_IJNSA_ILi8EEESH_EEENS5_IJSH_SC_EEEEEEEvNS4_8identityES11_S1B_vS1C_EENS_8epilogue10collective18CollectiveEpilogueINS1E_23Sm100TmaWarpSpecializedILi4ELi2ELi32ELb1ELb0EEEJNS5_IJSG_SG_SH_EEENS5_IJNST_ISG_SC_EENST_INSA_ILi32EEESC_EEEEESJ_SK_SJ_SK_NS1E_6fusion15FusionCallbacksIS1I_NS1O_17LinearCombinationISJ_fSJ_fLNS_15FloatRoundStyleE2EEES1J_S1N_JEEENS4_5SM1004TMEM4LOAD26SM100_TMEM_LOAD_32dp32b32xENS4_13SM90_TMA_LOADENS12_INS13_ILi2ELi4ELi3EEES16_NST_INS5_IJS17_S1L_EEENS5_IJS1L_SC_EEEEEEENS4_39AutoVectorizingCopyWithAssumedAlignmentILi128EEENS4_14SM90_TMA_STOREES23_S25_S25_EEEvvEEEEvNT_6ParamsE --------------------------
	.section	.nv.shared._ZN7cutlass13device_kernelINS_4gemm6kernel13GemmUniversalIN4cute5tupleIJiiiiEEENS1_10collective13CollectiveMmaINS1_35MainloopSm100TmaUmmaWarpSpecializedILi8ELi2ELi4ENS5_IJNS4_1CILi4EEESB_NSA_ILi1EEEEEEEENS5_IJNSA_ILi256EEENSA_ILi128EEENSA_ILi64EEEEEENS_6half_tENS5_IJlSC_lEEESJ_SK_NS4_8TiledMMAINS4_8MMA_AtomIJNS4_26SM100_MMA_F16BF16_2x1SM_SSISJ_SJ_fLi256ELi128ELNS4_4UMMA5MajorE0ELSP_0ELNSO_7ScaleInE0ELSQ_0EEEEEENS4_6LayoutINS5_IJSC_SC_SC_EEENS5_IJNSA_ILi0EEESV_SV_EEEEENS5_IJNS4_10UnderscoreESY_SY_EEEEENS4_28SM100_TMA_2SM_LOAD_MULTICASTENS4_14ComposedLayoutINS4_7SwizzleILi3ELi4ELi3EEENS4_18smem_ptr_flag_bitsILi16EEENST_INS5_IJNSA_ILi8EEESH_EEENS5_IJSH_SC_EEEEEEEvNS4_8identityES11_S1B_vS1C_EENS_8epilogue10collective18CollectiveEpilogueINS1E_23Sm100TmaWarpSpecializedILi4ELi2ELi32ELb1ELb0EEEJNS5_IJSG_SG_SH_EEENS5_IJNST_ISG_SC_EENST_INSA_ILi32EEESC_EEEEESJ_SK_SJ_SK_NS1E_6fusion15FusionCallbacksIS1I_NS1O_17LinearCombinationISJ_fSJ_fLNS_15FloatRoundStyleE2EEES1J_S1N_JEEENS4_5SM1004TMEM4LOAD26SM100_TMEM_LOAD_32dp32b32xENS4_13SM90_TMA_LOADENS12_INS13_ILi2ELi4ELi3EEES16_NST_INS5_IJS17_S1L_EEENS5_IJS1L_SC_EEEEEEENS4_39AutoVectorizingCopyWithAssumedAlignmentILi128EEENS4_14SM90_TMA_STOREES23_S25_S25_EEEvvEEEEvNT_6ParamsE,"aw",@nobits
	.sectionflags	@""
	.align	16
	.zero		1024


//--------------------- .nv.shared.reserved.0     --------------------------
	.section	.nv.shared.reserved.0,"aw",@nobits
	.weak		__nv_reservedSMEM_offset_0_alias
	.size		__nv_reservedSMEM_offset_0_alias, 0, 64
	.other		__nv_reservedSMEM_offset_0_alias,@"STO_CUDA_RESERVED_SHARED STV_DEFAULT"
__nv_reservedSMEM_offset_0_alias:
	.zero		0
.nv.shared.reserved.0:
	.zero		64
	.weak		__nv_reservedSMEM_tcgen05_partition
	.type		__nv_reservedSMEM_tcgen05_partition,@object
	.size		__nv_reservedSMEM_tcgen05_partition,(.L_0 - __nv_reservedSMEM_tcgen05_partition)
__nv_reservedSMEM_tcgen05_partition:
	.zero		32
.L_0:


//--------------------- .nv.global                --------------------------
	.section	.nv.global,"aw",@nobits
.nv.global:
	.type		_ZN40_INTERNAL_e3c15d03_4_k_cu_c3b904f5_296094cute1_E,@object
	.size		_ZN40_INTERNAL_e3c15d03_4_k_cu_c3b904f5_296094cute1_E,(_ZN40_INTERNAL_e3c15d03_4_k_cu_c3b904f5_296094cuda3std3__45__cpo6cbeginE - _ZN40_INTERNAL_e3c15d03_4_k_cu_c3b904f5_296094cute1_E)
_ZN40_INTERNAL_e3c15d03_4_k_cu_c3b904f5_296094cute1_E:
	.zero		1
	.type		_ZN40_INTERNAL_e3c15d03_4_k_cu_c3b904f5_296094cuda3std3__45__cpo6cbeginE,@object
	.size		_ZN40_INTERNAL_e3c15d03_4_k_cu_c3b904f5_296094cuda3std3__45__cpo6cbeginE,(_ZN40_INTERNAL_e3c15d03_4_k_cu_c3b904f5_296094cuda3std3__48in_placeE - _ZN40_INTERNAL_e3c15d03_4_k_cu_c3b904f5_296094cuda3std3__45__cpo6cbeginE)
_ZN40_INTERNAL_e3c15d03_4_k_cu_c3b904f5_296094cuda3std3__45__cpo6cbeginE:
	.zero		1
	.type		_ZN40_INTERNAL_e3c15d03_4_k_cu_c3b904f5_296094cuda3std3__48in_placeE,@object
	.size		_ZN40_INTERNAL_e3c15d03_4_k_cu_c3b904f5_296094cuda3std3__48in_placeE,(_ZN40_INTERNAL_e3c15d03_4_k_cu_c3b904f5_296094cuda3std6ranges3__45__cpo9iter_moveE - _ZN40_INTERNAL_e3c15d03_4_k_cu_c3b904f5_296094cuda3std3__48in_placeE)
_ZN40_INTERNAL_e3c15d03_4_k_cu_c3b904f5_296094cuda3std3__48in_placeE:
	.zero		1
	.type		_ZN40_INTERNAL_e3c15d03_4_k_cu_c3b904f5_296094cuda3std6ranges3__45__cpo9iter_moveE,@object
	.size		_ZN40_INTERNAL_e3c15d03_4_k_cu_c3b904f5_296094cuda3std6ranges3__45__cpo9iter_moveE,(_ZN40_INTERNAL_e3c15d03_4_k_cu_c3b904f5_296094cuda3std3__45__cpo5beginE - _ZN40_INTERNAL_e3c15d03_4_k_cu_c3b904f5_296094cuda3std6ranges3__45__cpo9iter_moveE)
_ZN40_INTERNAL_e3c15d03_4_k_cu_c3b904f5_296094cuda3std6ranges3__45__cpo9iter_moveE:
	.zero		1
	.type		_ZN40_INTERNAL_e3c15d03_4_k_cu_c3b904f5_296094cuda3std3__45__cpo5beginE,@object
	.size		_ZN40_INTERNAL_e3c15d03_4_k_cu_c3b904f5_296094cuda3std3__45__cpo5beginE,(_ZN40_INTERNAL_e3c15d03_4_k_cu_c3b904f5_296094cuda3std3__442_GLOBAL__N__e3c15d03_4_k_cu_c3b904f5_296096ignoreE - _ZN40_INTERNAL_e3c15d03_4_k_cu_c3b904f5_296094cuda3std3__45__cpo5beginE)
_ZN40_INTERNAL_e3c15d03_4_k_cu_c3b904f5_296094cuda3std3__45__cpo5beginE:
	.zero		1
	.type		_ZN40_INTERNAL_e3c15d03_4_k_cu_c3b904f5_296094cuda3std3__442_GLOBAL__N__e3c15d03_4_k_cu_c3b904f5_296096ignoreE,@object
	.size		_ZN40_INTERNAL_e3c15d03_4_k_cu_c3b904f5_296094cuda3std3__442_GLOBAL__N__e3c15d03_4_k_cu_c3b904f5_296096ignoreE,(_ZN40_INTERNAL_e3c15d03_4_k_cu_c3b904f5_296094cute7productE - _ZN40_INTERNAL_e3c15d03_4_k_cu_c3b904f5_296094cuda3std3__442_GLOBAL__N__e3c15d03_4_k_cu_c3b904f5_296096ignoreE)
_ZN40_INTERNAL_e3c15d03_4_k_cu_c3b904f5_296094cuda3std3__442_GLOBAL__N__e3c15d03_4_k_cu_c3b904f5_296096ignoreE:
	.zero		1
	.type		_ZN40_INTERNAL_e3c15d03_4_k_cu_c3b904f5_296094cute7productE,@object
	.size		_ZN40_INTERNAL_e3c15d03_4_k_cu_c3b904f5_296094cute7productE,(_ZN40_INTERNAL_e3c15d03_4_k_cu_c3b904f5_296094cuda3std3__45__cpo3endE - _ZN40_INTERNAL_e3c15d03_4_k_cu_c3b904f5_296094cute7productE)
_ZN40_INTERNAL_e3c15d03_4_k_cu_c3b904f5_296094cute7productE:
	.zero		1
	.type		_ZN40_INTERNAL_e3c15d03_4_k_cu_c3b904f5_296094cuda3std3__45__cpo3endE,@object
	.size		_ZN40_INTERNAL_e3c15d03_4_k_cu_c3b904f5_296094cuda3std3__45__cpo3endE,(_ZN40_INTERNAL_e3c15d03_4_k_cu_c3b904f5_296094cuda3std3__419piecewise_constructE - _ZN40_INTERNAL_e3c15d03_4_k_cu_c3b904f5_296094cuda3std3__45__cpo3endE)
_ZN40_INTERNAL_e3c15d03_4_k_cu_c3b904f5_296094cuda3std3__45__cpo3endE:
	.zero		1
	.type		_ZN40_INTERNAL_e3c15d03_4_k_cu_c3b904f5_296094cuda3std3__419piecewise_constructE,@object
	.size		_ZN40_INTERNAL_e3c15d03_4_k_cu_c3b904f5_296094cuda3std3__419piecewise_constructE,(_ZN40_INTERNAL_e3c15d03_4_k_cu_c3b904f5_296094cuda3std3__45__cpo4cendE - _ZN40_INTERNAL_e3c15d03_4_k_cu_c3b904f5_296094cuda3std3__419piecewise_constructE)
_ZN40_INTERNAL_e3c15d03_4_k_cu_c3b904f5_296094cuda3std3__419piecewise_constructE:
	.zero		1
	.type		_ZN40_INTERNAL_e3c15d03_4_k_cu_c3b904f5_296094cuda3std3__45__cpo4cendE,@object
	.size		_ZN40_INTERNAL_e3c15d03_4_k_cu_c3b904f5_296094cuda3std3__45__cpo4cendE,(_ZN40_INTERNAL_e3c15d03_4_k_cu_c3b904f5_296094cuda3std6ranges3__45__cpo4swapE - _ZN40_INTERNAL_e3c15d03_4_k_cu_c3b904f5_296094cuda3std3__45__cpo4cendE)
_ZN40_INTERNAL_e3c15d03_4_k_cu_c3b904f5_296094cuda3std3__45__cpo4cendE:
	.zero		1
	.type		_ZN40_INTERNAL_e3c15d03_4_k_cu_c3b904f5_296094cuda3std6ranges3__45__cpo4swapE,@object
	.size		_ZN40_INTERNAL_e3c15d03_4_k_cu_c3b904f5_296094cuda3std6ranges3__45__cpo4swapE,(.L_10 - _ZN40_INTERNAL_e3c15d03_4_k_cu_c3b904f5_296094cuda3std6ranges3__45__cpo4swapE)
_ZN40_INTERNAL_e3c15d03_4_k_cu_c3b904f5_296094cuda3std6ranges3__45__cpo4swapE:
	.zero		1
.L_10:


//--------------------- .nv.constant0._ZN7cutlass13device_kernelINS_4gemm6kernel13GemmUniversalIN4cute5tupleIJiiiiEEENS1_10collective13CollectiveMmaINS1_35MainloopSm100TmaUmmaWarpSpecializedILi8ELi2ELi4ENS5_IJNS4_1CILi4EEESB_NSA_ILi1EEEEEEEENS5_IJNSA_ILi256EEENSA_ILi128EEENSA_ILi64EEEEEENS_6half_tENS5_IJlSC_lEEESJ_SK_NS4_8TiledMMAINS4_8MMA_AtomIJNS4_26SM100_MMA_F16BF16_2x1SM_SSISJ_SJ_fLi256ELi128ELNS4_4UMMA5MajorE0ELSP_0ELNSO_7ScaleInE0ELSQ_0EEEEEENS4_6LayoutINS5_IJSC_SC_SC_EEENS5_IJNSA_ILi0EEESV_SV_EEEEENS5_IJNS4_10UnderscoreESY_SY_EEEEENS4_28SM100_TMA_2SM_LOAD_MULTICASTENS4_14ComposedLayoutINS4_7SwizzleILi3ELi4ELi3EEENS4_18smem_ptr_flag_bitsILi16EEENST_INS5_IJNSA_ILi8EEESH_EEENS5_IJSH_SC_EEEEEEEvNS4_8identityES11_S1B_vS1C_EENS_8epilogue10collective18CollectiveEpilogueINS1E_23Sm100TmaWarpSpecializedILi4ELi2ELi32ELb1ELb0EEEJNS5_IJSG_SG_SH_EEENS5_IJNST_ISG_SC_EENST_INSA_ILi32EEESC_EEEEESJ_SK_SJ_SK_NS1E_6fusion15FusionCallbacksIS1I_NS1O_17LinearCombinationISJ_fSJ_fLNS_15FloatRoundStyleE2EEES1J_S1N_JEEENS4_5SM1004TMEM4LOAD26SM100_TMEM_LOAD_32dp32b32xENS4_13SM90_TMA_LOADENS12_INS13_ILi2ELi4ELi3EEES16_NST_INS5_IJS17_S1L_EEENS5_IJS1L_SC_EEEEEEENS4_39AutoVectorizingCopyWithAssumedAlignmentILi128EEENS4_14SM90_TMA_STOREES23_S25_S25_EEEvvEEEEvNT_6ParamsE --------------------------
	.section	.nv.constant0._ZN7cutlass13device_kernelINS_4gemm6kernel13GemmUniversalIN4cute5tupleIJiiiiEEENS1_10collective13CollectiveMmaINS1_35MainloopSm100TmaUmmaWarpSpecializedILi8ELi2ELi4ENS5_IJNS4_1CILi4EEESB_NSA_ILi1EEEEEEEENS5_IJNSA_ILi256EEENSA_ILi128EEENSA_ILi64EEEEEENS_6half_tENS5_IJlSC_lEEESJ_SK_NS4_8TiledMMAINS4_8MMA_AtomIJNS4_26SM100_MMA_F16BF16_2x1SM_SSISJ_SJ_fLi256ELi128ELNS4_4UMMA5MajorE0ELSP_0ELNSO_7ScaleInE0ELSQ_0EEEEEENS4_6LayoutINS5_IJSC_SC_SC_EEENS5_IJNSA_ILi0EEESV_SV_EEEEENS5_IJNS4_10UnderscoreESY_SY_EEEEENS4_28SM100_TMA_2SM_LOAD_MULTICASTENS4_14ComposedLayoutINS4_7SwizzleILi3ELi4ELi3EEENS4_18smem_ptr_flag_bitsILi16EEENST_INS5_IJNSA_ILi8EEESH_EEENS5_IJSH_SC_EEEEEEEvNS4_8identityES11_S1B_vS1C_EENS_8epilogue10collective18CollectiveEpilogueINS1E_23Sm100TmaWarpSpecializedILi4ELi2ELi32ELb1ELb0EEEJNS5_IJSG_SG_SH_EEENS5_IJNST_ISG_SC_EENST_INSA_ILi32EEESC_EEEEESJ_SK_SJ_SK_NS1E_6fusion15FusionCallbacksIS1I_NS1O_17LinearCombinationISJ_fSJ_fLNS_15FloatRoundStyleE2EEES1J_S1N_JEEENS4_5SM1004TMEM4LOAD26SM100_TMEM_LOAD_32dp32b32xENS4_13SM90_TMA_LOADENS12_INS13_ILi2ELi4ELi3EEES16_NST_INS5_IJS17_S1L_EEENS5_IJS1L_SC_EEEEEEENS4_39AutoVectorizingCopyWithAssumedAlignmentILi128EEENS4_14SM90_TMA_STOREES23_S25_S25_EEEvvEEEEvNT_6ParamsE,"a",@progbits
	.sectionflags	@""
	.align	4
.nv.constant0._ZN7cutlass13device_kernelINS_4gemm6kernel13GemmUniversalIN4cute5tupleIJiiiiEEENS1_10collective13CollectiveMmaINS1_35MainloopSm100TmaUmmaWarpSpecializedILi8ELi2ELi4ENS5_IJNS4_1CILi4EEESB_NSA_ILi1EEEEEEEENS5_IJNSA_ILi256EEENSA_ILi128EEENSA_ILi64EEEEEENS_6half_tENS5_IJlSC_lEEESJ_SK_NS4_8TiledMMAINS4_8MMA_AtomIJNS4_26SM100_MMA_F16BF16_2x1SM_SSISJ_SJ_fLi256ELi128ELNS4_4UMMA5MajorE0ELSP_0ELNSO_7ScaleInE0ELSQ_0EEEEEENS4_6LayoutINS5_IJSC_SC_SC_EEENS5_IJNSA_ILi0EEESV_SV_EEEEENS5_IJNS4_10UnderscoreESY_SY_EEEEENS4_28SM100_TMA_2SM_LOAD_MULTICASTENS4_14ComposedLayoutINS4_7SwizzleILi3ELi4ELi3EEENS4_18smem_ptr_flag_bitsILi16EEENST_INS5_IJNSA_ILi8EEESH_EEENS5_IJSH_SC_EEEEEEEvNS4_8identityES11_S1B_vS1C_EENS_8epilogue10collective18CollectiveEpilogueINS1E_23Sm100TmaWarpSpecializedILi4ELi2ELi32ELb1ELb0EEEJNS5_IJSG_SG_SH_EEENS5_IJNST_ISG_SC_EENST_INSA_ILi32EEESC_EEEEESJ_SK_SJ_SK_NS1E_6fusion15FusionCallbacksIS1I_NS1O_17LinearCombinationISJ_fSJ_fLNS_15FloatRoundStyleE2EEES1J_S1N_JEEENS4_5SM1004TMEM4LOAD26SM100_TMEM_LOAD_32dp32b32xENS4_13SM90_TMA_LOADENS12_INS13_ILi2ELi4ELi3EEES16_NST_INS5_IJS17_S1L_EEENS5_IJS1L_SC_EEEEEEENS4_39AutoVectorizingCopyWithAssumedAlignmentILi128EEENS4_14SM90_TMA_STOREES23_S25_S25_EEEvvEEEEvNT_6ParamsE:
	.zero		2944


//--------------------- SYMBOLS --------------------------

	.type		.nv.reservedSmem.offset0,@object
	.size		.nv.reservedSmem.offset0,0x4
	.type		.nv.reservedSmem.cap,@object
	.size		.nv.reservedSmem.cap,0x4
	.type		__assertfail,@function
